//
// Generated by NVIDIA NVVM Compiler
//
// Compiler Build ID: CL-36424714
// Cuda compilation tools, release 13.0, V13.0.88
// Based on NVVM 20.0.0
//

.version 9.0
.target sm_100
.address_size 64

	// .globl	_Z11hier_kerneljPjPfS_S_S_S_jjS0_S_
// _ZZ11hier_kerneljPjPfS_S_S_S_jjS0_S_E13subtree_space has been demoted
// _ZZ11hier_kerneljPjPfS_S_S_S_jjS0_S_E11query_space has been demoted

.visible .entry _Z11hier_kerneljPjPfS_S_S_S_jjS0_S_(
	.param .u32 _Z11hier_kerneljPjPfS_S_S_S_jjS0_S__param_0,
	.param .u64 .ptr .align 1 _Z11hier_kerneljPjPfS_S_S_S_jjS0_S__param_1,
	.param .u64 .ptr .align 1 _Z11hier_kerneljPjPfS_S_S_S_jjS0_S__param_2,
	.param .u64 .ptr .align 1 _Z11hier_kerneljPjPfS_S_S_S_jjS0_S__param_3,
	.param .u64 .ptr .align 1 _Z11hier_kerneljPjPfS_S_S_S_jjS0_S__param_4,
	.param .u64 .ptr .align 1 _Z11hier_kerneljPjPfS_S_S_S_jjS0_S__param_5,
	.param .u64 .ptr .align 1 _Z11hier_kerneljPjPfS_S_S_S_jjS0_S__param_6,
	.param .u32 _Z11hier_kerneljPjPfS_S_S_S_jjS0_S__param_7,
	.param .u32 _Z11hier_kerneljPjPfS_S_S_S_jjS0_S__param_8,
	.param .u64 .ptr .align 1 _Z11hier_kerneljPjPfS_S_S_S_jjS0_S__param_9,
	.param .u64 .ptr .align 1 _Z11hier_kerneljPjPfS_S_S_S_jjS0_S__param_10
)
{
	.reg .pred 	%p<23>;
	.reg .b32 	%r<111>;
	.reg .b32 	%f<20>;
	.reg .b64 	%rd<64>;
	.reg .b64 	%fd<4>;
	// demoted variable
	.shared .align 4 .b8 _ZZ11hier_kerneljPjPfS_S_S_S_jjS0_S_E13subtree_space[6132];
	// demoted variable
	.shared .align 4 .b8 _ZZ11hier_kerneljPjPfS_S_S_S_jjS0_S_E11query_space[24576];
	ld.param.u32 	%r48, [_Z11hier_kerneljPjPfS_S_S_S_jjS0_S__param_0];
	ld.param.u64 	%rd17, [_Z11hier_kerneljPjPfS_S_S_S_jjS0_S__param_2];
	ld.param.u64 	%rd14, [_Z11hier_kerneljPjPfS_S_S_S_jjS0_S__param_3];
	ld.param.u64 	%rd18, [_Z11hier_kerneljPjPfS_S_S_S_jjS0_S__param_4];
	ld.param.u64 	%rd19, [_Z11hier_kerneljPjPfS_S_S_S_jjS0_S__param_5];
	ld.param.u64 	%rd15, [_Z11hier_kerneljPjPfS_S_S_S_jjS0_S__param_6];
	ld.param.u32 	%r49, [_Z11hier_kerneljPjPfS_S_S_S_jjS0_S__param_7];
	ld.param.u32 	%r50, [_Z11hier_kerneljPjPfS_S_S_S_jjS0_S__param_8];
	ld.param.u64 	%rd20, [_Z11hier_kerneljPjPfS_S_S_S_jjS0_S__param_9];
	ld.param.u64 	%rd16, [_Z11hier_kerneljPjPfS_S_S_S_jjS0_S__param_10];
	cvta.to.global.u64 	%rd1, %rd20;
	cvta.to.global.u64 	%rd2, %rd17;
	cvta.to.global.u64 	%rd3, %rd18;
	cvta.to.global.u64 	%rd4, %rd19;
	mul.wide.u32 	%rd21, %r50, 4;
	cvt.rn.f64.u64 	%fd1, %rd21;
	mov.f64 	%fd2, 0d40D8000000000000;
	div.rn.f64 	%fd3, %fd2, %fd1;
	cvt.rzi.s32.f64 	%r1, %fd3;
	setp.eq.s32 	%p1, %r48, 0;
	@%p1 bra 	$L__BB0_34;
	mov.u32 	%r2, %tid.x;
	mov.u32 	%r3, %ntid.x;
	mov.u32 	%r52, %ctaid.x;
	mul.lo.s32 	%r4, %r1, %r52;
	mov.u32 	%r53, %nctaid.x;
	mul.lo.s32 	%r5, %r1, %r53;
	sub.s32 	%r54, %r50, %r2;
	and.b32  	%r6, %r54, 3;
	add.s32 	%r7, %r2, 1;
	add.s32 	%r8, %r2, 2;
	add.s32 	%r9, %r2, 3;
	sub.s32 	%r10, %r2, %r50;
	cvta.to.global.u64 	%rd5, %rd15;
	cvta.to.global.u64 	%rd6, %rd14;
	cvta.to.global.u64 	%rd7, %rd16;
	mov.b32 	%r99, 0;
$L__BB0_2:
	ld.param.u64 	%rd63, [_Z11hier_kerneljPjPfS_S_S_S_jjS0_S__param_1];
	cvta.to.global.u64 	%rd22, %rd63;
	mul.wide.u32 	%rd23, %r99, 4;
	add.s64 	%rd24, %rd22, %rd23;
	ld.global.u32 	%r12, [%rd24];
	mul.wide.u32 	%rd25, %r12, 4;
	add.s64 	%rd26, %rd4, %rd25;
	ld.global.u32 	%r55, [%rd26];
	mul.lo.s32 	%r13, %r55, 3;
	add.s64 	%rd27, %rd3, %rd25;
	ld.global.u32 	%r56, [%rd27];
	shl.b32 	%r57, %r56, 1;
	add.s32 	%r14, %r57, 2;
	setp.ge.s32 	%p2, %r2, %r14;
	@%p2 bra 	$L__BB0_5;
	cvt.u64.u32 	%rd8, %r13;
	mov.u32 	%r100, %r2;
$L__BB0_4:
	mul.lo.s32 	%r58, %r100, 3;
	cvt.s64.s32 	%rd28, %r58;
	add.s64 	%rd29, %rd8, %rd28;
	shl.b64 	%rd30, %rd29, 2;
	add.s64 	%rd31, %rd2, %rd30;
	ld.global.f32 	%f5, [%rd31];
	mov.u32 	%r59, _ZZ11hier_kerneljPjPfS_S_S_S_jjS0_S_E13subtree_space;
	mad.lo.s32 	%r60, %r100, 12, %r59;
	st.shared.f32 	[%r60], %f5;
	ld.global.f32 	%f6, [%rd31+4];
	st.shared.f32 	[%r60+4], %f6;
	ld.global.f32 	%f7, [%rd31+8];
	st.shared.f32 	[%r60+8], %f7;
	add.s32 	%r100, %r100, %r3;
	setp.lt.s32 	%p3, %r100, %r14;
	@%p3 bra 	$L__BB0_4;
$L__BB0_5:
	setp.ge.u32 	%p4, %r4, %r49;
	bar.sync 	0;
	@%p4 bra 	$L__BB0_33;
	mov.u32 	%r101, %r4;
$L__BB0_7:
	setp.lt.s32 	%p5, %r1, 1;
	@%p5 bra 	$L__BB0_17;
	mov.b32 	%r102, 0;
$L__BB0_9:
	setp.ge.u32 	%p6, %r2, %r50;
	@%p6 bra 	$L__BB0_16;
	setp.eq.s32 	%p7, %r6, 0;
	add.s32 	%r62, %r102, %r101;
	mul.lo.s32 	%r19, %r62, %r50;
	mul.lo.s32 	%r20, %r102, %r50;
	mov.u32 	%r103, %r2;
	@%p7 bra 	$L__BB0_14;
	setp.eq.s32 	%p8, %r6, 1;
	add.s32 	%r21, %r2, %r19;
	mul.wide.u32 	%rd32, %r21, 4;
	add.s64 	%rd33, %rd1, %rd32;
	ld.global.f32 	%f8, [%rd33];
	add.s32 	%r63, %r2, %r20;
	shl.b32 	%r64, %r63, 2;
	mov.u32 	%r65, _ZZ11hier_kerneljPjPfS_S_S_S_jjS0_S_E11query_space;
	add.s32 	%r22, %r65, %r64;
	st.shared.f32 	[%r22], %f8;
	mov.u32 	%r103, %r7;
	@%p8 bra 	$L__BB0_14;
	setp.eq.s32 	%p9, %r6, 2;
	add.s32 	%r66, %r21, 1;
	mul.wide.u32 	%rd34, %r66, 4;
	add.s64 	%rd35, %rd1, %rd34;
	ld.global.f32 	%f9, [%rd35];
	st.shared.f32 	[%r22+4], %f9;
	mov.u32 	%r103, %r8;
	@%p9 bra 	$L__BB0_14;
	add.s32 	%r67, %r21, 2;
	mul.wide.u32 	%rd36, %r67, 4;
	add.s64 	%rd37, %rd1, %rd36;
	ld.global.f32 	%f10, [%rd37];
	st.shared.f32 	[%r22+8], %f10;
	mov.u32 	%r103, %r9;
$L__BB0_14:
	setp.gt.u32 	%p10, %r10, -4;
	@%p10 bra 	$L__BB0_16;
$L__BB0_15:
	add.s32 	%r68, %r103, %r19;
	mul.wide.u32 	%rd38, %r68, 4;
	add.s64 	%rd39, %rd1, %rd38;
	ld.global.f32 	%f11, [%rd39];
	add.s32 	%r69, %r103, %r20;
	shl.b32 	%r70, %r69, 2;
	mov.u32 	%r71, _ZZ11hier_kerneljPjPfS_S_S_S_jjS0_S_E11query_space;
	add.s32 	%r72, %r71, %r70;
	st.shared.f32 	[%r72], %f11;
	add.s32 	%r73, %r68, 1;
	mul.wide.u32 	%rd40, %r73, 4;
	add.s64 	%rd41, %rd1, %rd40;
	ld.global.f32 	%f12, [%rd41];
	st.shared.f32 	[%r72+4], %f12;
	add.s32 	%r74, %r68, 2;
	mul.wide.u32 	%rd42, %r74, 4;
	add.s64 	%rd43, %rd1, %rd42;
	ld.global.f32 	%f13, [%rd43];
	st.shared.f32 	[%r72+8], %f13;
	add.s32 	%r75, %r68, 3;
	mul.wide.u32 	%rd44, %r75, 4;
	add.s64 	%rd45, %rd1, %rd44;
	ld.global.f32 	%f14, [%rd45];
	st.shared.f32 	[%r72+12], %f14;
	add.s32 	%r103, %r103, 4;
	setp.ne.s32 	%p11, %r103, %r50;
	@%p11 bra 	$L__BB0_15;
$L__BB0_16:
	bar.sync 	0;
	add.s32 	%r102, %r102, 1;
	setp.ne.s32 	%p12, %r102, %r1;
	@%p12 bra 	$L__BB0_9;
$L__BB0_17:
	add.s32 	%r105, %r101, %r2;
	add.s32 	%r28, %r101, %r1;
	setp.ge.s32 	%p13, %r105, %r28;
	@%p13 bra 	$L__BB0_32;
$L__BB0_18:
	sub.s32 	%r77, %r105, %r101;
	mul.lo.s32 	%r30, %r77, %r50;
	mul.wide.s32 	%rd46, %r105, 4;
	add.s64 	%rd9, %rd7, %rd46;
	mov.b32 	%r110, 0;
$L__BB0_19:
	add.s32 	%r79, %r110, %r12;
	mul.wide.u32 	%rd47, %r79, 4;
	add.s64 	%rd48, %rd4, %rd47;
	ld.global.u32 	%r80, [%rd48];
	mul.lo.s32 	%r81, %r80, 3;
	mul.wide.u32 	%rd49, %r81, 4;
	add.s64 	%rd10, %rd2, %rd49;
	add.s64 	%rd50, %rd3, %rd47;
	ld.global.u32 	%r32, [%rd50];
	add.s64 	%rd51, %rd5, %rd47;
	ld.global.u32 	%r82, [%rd51];
	shl.b32 	%r83, %r82, 1;
	cvt.u64.u32 	%rd11, %r83;
	mov.b32 	%r33, 0;
$L__BB0_20:
	setp.ne.s32 	%p14, %r110, 0;
	@%p14 bra 	$L__BB0_22;
	mov.u32 	%r87, _ZZ11hier_kerneljPjPfS_S_S_S_jjS0_S_E13subtree_space;
	mad.lo.s32 	%r88, %r33, 12, %r87;
	ld.shared.f32 	%f17, [%r88];
	cvt.rzi.u32.f32 	%r108, %f17;
	ld.shared.f32 	%f3, [%r88+4];
	ld.shared.f32 	%f18, [%r88+8];
	cvt.rzi.u32.f32 	%r109, %f18;
	bra.uni 	$L__BB0_23;
$L__BB0_22:
	mul.lo.s32 	%r84, %r33, 3;
	mul.wide.u32 	%rd52, %r84, 4;
	add.s64 	%rd53, %rd10, %rd52;
	ld.global.f32 	%f15, [%rd53];
	cvt.rzi.u32.f32 	%r108, %f15;
	add.s32 	%r85, %r84, 1;
	mul.wide.u32 	%rd54, %r85, 4;
	add.s64 	%rd55, %rd10, %rd54;
	ld.global.f32 	%f3, [%rd55];
	add.s32 	%r86, %r84, 2;
	mul.wide.u32 	%rd56, %r86, 4;
	add.s64 	%rd57, %rd10, %rd56;
	ld.global.f32 	%f16, [%rd57];
	cvt.rzi.u32.f32 	%r109, %f16;
$L__BB0_23:
	setp.ne.s32 	%p15, %r109, 1;
	@%p15 bra 	$L__BB0_25;
	cvt.rzi.u32.f32 	%r97, %f3;
	atom.global.add.u32 	%r98, [%rd9], %r97;
	bra.uni 	$L__BB0_30;
$L__BB0_25:
	setp.ge.u32 	%p16, %r33, %r32;
	add.s32 	%r89, %r108, %r30;
	shl.b32 	%r90, %r89, 2;
	mov.u32 	%r91, _ZZ11hier_kerneljPjPfS_S_S_S_jjS0_S_E11query_space;
	add.s32 	%r92, %r91, %r90;
	ld.shared.f32 	%f4, [%r92];
	@%p16 bra 	$L__BB0_27;
	setp.le.f32 	%p18, %f4, %f3;
	shl.b32 	%r95, %r33, 1;
	selp.b32 	%r96, 1, 2, %p18;
	add.s32 	%r33, %r95, %r96;
	bra.uni 	$L__BB0_20;
$L__BB0_27:
	shl.b64 	%rd58, %rd11, 2;
	add.s64 	%rd12, %rd6, %rd58;
	setp.gtu.f32 	%p17, %f4, %f3;
	sub.s32 	%r41, %r33, %r32;
	@%p17 bra 	$L__BB0_29;
	shl.b32 	%r94, %r41, 1;
	mul.wide.u32 	%rd61, %r94, 4;
	add.s64 	%rd62, %rd12, %rd61;
	ld.global.u32 	%r110, [%rd62];
	bra.uni 	$L__BB0_30;
$L__BB0_29:
	shl.b32 	%r93, %r41, 1;
	mul.wide.u32 	%rd59, %r93, 4;
	add.s64 	%rd60, %rd12, %rd59;
	ld.global.u32 	%r110, [%rd60+4];
$L__BB0_30:
	@%p15 bra 	$L__BB0_19;
	add.s32 	%r105, %r105, %r3;
	setp.lt.s32 	%p20, %r105, %r28;
	@%p20 bra 	$L__BB0_18;
$L__BB0_32:
	bar.sync 	0;
	add.s32 	%r101, %r101, %r5;
	setp.lt.u32 	%p21, %r101, %r49;
	@%p21 bra 	$L__BB0_7;
$L__BB0_33:
	bar.sync 	0;
	add.s32 	%r99, %r99, 1;
	setp.ne.s32 	%p22, %r99, %r48;
	@%p22 bra 	$L__BB0_2;
$L__BB0_34:
	ret;

}
	// .globl	_Z16generate_resultsjjPj
.visible .entry _Z16generate_resultsjjPj(
	.param .u32 _Z16generate_resultsjjPj_param_0,
	.param .u32 _Z16generate_resultsjjPj_param_1,
	.param .u64 .ptr .align 1 _Z16generate_resultsjjPj_param_2
)
{
	.reg .pred 	%p<4>;
	.reg .b32 	%r<15>;
	.reg .b64 	%rd<5>;

	ld.param.u32 	%r7, [_Z16generate_resultsjjPj_param_0];
	ld.param.u32 	%r8, [_Z16generate_resultsjjPj_param_1];
	ld.param.u64 	%rd2, [_Z16generate_resultsjjPj_param_2];
	mov.u32 	%r1, %ntid.x;
	mov.u32 	%r9, %ctaid.x;
	mov.u32 	%r10, %tid.x;
	mad.lo.s32 	%r14, %r1, %r9, %r10;
	setp.ge.u32 	%p1, %r14, %r7;
	@%p1 bra 	$L__BB1_3;
	mov.u32 	%r11, %nctaid.x;
	mul.lo.s32 	%r3, %r1, %r11;
	shr.u32 	%r4, %r8, 1;
	cvta.to.global.u64 	%rd1, %rd2;
$L__BB1_2:
	mul.wide.s32 	%rd3, %r14, 4;
	add.s64 	%rd4, %rd1, %rd3;
	ld.global.u32 	%r12, [%rd4];
	setp.gt.u32 	%p2, %r12, %r4;
	selp.u32 	%r13, 1, 0, %p2;
	st.global.u32 	[%rd4], %r13;
	add.s32 	%r14, %r14, %r3;
	setp.lt.u32 	%p3, %r14, %r7;
	@%p3 bra 	$L__BB1_2;
$L__BB1_3:
	ret;

}


// ===== COMPILED SASS (sm_100) =====

	.target	sm_100

	.elftype	@"ET_EXEC"


//--------------------- .note.nv.tkinfo           --------------------------
	.section	.note.nv.tkinfo,"",@"SHT_NOTE"
	.sectionflags	@"SHF_NOTE_NV_TKINFO"
	.tkinfo
        /*0018*/ 	.word	0x00000002
        /*0030*/ 	.string	""
        /*0030*/ 	.string	"ptxas"
        /*0030*/ 	.string	"Cuda compilation tools, release 13.0, V13.0.88"
        /*0030*/ 	.string	"Build cuda_13.0.r13.0/compiler.36424714_0"
        /*0030*/ 	.string	"-arch sm_100 -m 64 "



//--------------------- .note.nv.cuinfo           --------------------------
	.section	.note.nv.cuinfo,"",@"SHT_NOTE"
	.sectionflags	@"SHF_NOTE_NV_CUINFO"
        /*0018*/ 	.short	0x0002
        /*001a*/ 	.short	0x0064
        /*001c*/ 	.short	0x0082
	.zero		2


//--------------------- .nv.info                  --------------------------
	.section	.nv.info,"",@"SHT_CUDA_INFO"
	.align	4


	//----- nvinfo : EIATTR_REGCOUNT
	.align		4
        /*0000*/ 	.byte	0x04, 0x2f
        /*0002*/ 	.short	(.L_1 - .L_0)
	.align		4
.L_0:
        /*0004*/ 	.word	index@(_Z11hier_kerneljPjPfS_S_S_S_jjS0_S_)
        /*0008*/ 	.word	0x00000020


	//----- nvinfo : EIATTR_FRAME_SIZE
	.align		4
.L_1:
        /*000c*/ 	.byte	0x04, 0x11
        /*000e*/ 	.short	(.L_3 - .L_2)
	.align		4
.L_2:
        /*0010*/ 	.word	index@($__internal_0_$__cuda_sm20_div_rn_f64_full)
        /*0014*/ 	.word	0x00000000


	//----- nvinfo : EIATTR_FRAME_SIZE
	.align		4
.L_3:
        /*0018*/ 	.byte	0x04, 0x11
        /*001a*/ 	.short	(.L_5 - .L_4)
	.align		4
.L_4:
        /*001c*/ 	.word	index@(_Z11hier_kerneljPjPfS_S_S_S_jjS0_S_)
        /*0020*/ 	.word	0x00000000


	//----- nvinfo : EIATTR_REGCOUNT
	.align		4
.L_5:
        /*0024*/ 	.byte	0x04, 0x2f
        /*0026*/ 	.short	(.L_7 - .L_6)
	.align		4
.L_6:
        /*0028*/ 	.word	index@(_Z16generate_resultsjjPj)
        /*002c*/ 	.word	0x0000000a


	//----- nvinfo : EIATTR_FRAME_SIZE
	.align		4
.L_7:
        /*0030*/ 	.byte	0x04, 0x11
        /*0032*/ 	.short	(.L_9 - .L_8)
	.align		4
.L_8:
        /*0034*/ 	.word	index@(_Z16generate_resultsjjPj)
        /*0038*/ 	.word	0x00000000


	//----- nvinfo : EIATTR_MIN_STACK_SIZE
	.align		4
.L_9:
        /*003c*/ 	.byte	0x04, 0x12
        /*003e*/ 	.short	(.L_11 - .L_10)
	.align		4
.L_10:
        /*0040*/ 	.word	index@(_Z16generate_resultsjjPj)
        /*0044*/ 	.word	0x00000000


	//----- nvinfo : EIATTR_MIN_STACK_SIZE
	.align		4
.L_11:
        /*0048*/ 	.byte	0x04, 0x12
        /*004a*/ 	.short	(.L_13 - .L_12)
	.align		4
.L_12:
        /*004c*/ 	.word	index@(_Z11hier_kerneljPjPfS_S_S_S_jjS0_S_)
        /*0050*/ 	.word	0x00000000
.L_13:


//--------------------- .nv.compat                --------------------------
	.section	.nv.compat,"",@"SHT_CUDA_COMPAT_INFO"
	.align	4
        /*0000*/ 	.byte	0x02, 0x09, 0x00, 0x00, 0x02, 0x02, 0x01, 0x00, 0x02, 0x05, 0x05, 0x00, 0x03, 0x07, 0x01, 0x01
        /*0010*/ 	.byte	0x02, 0x03, 0x00, 0x00, 0x02, 0x06, 0x01, 0x00, 0x04, 0x0b, 0x08, 0x00, 0x01, 0x00, 0x00, 0x00
        /*0020*/ 	.byte	0x00, 0x00, 0x00, 0x00


//--------------------- .nv.info._Z16generate_resultsjjPj --------------------------
	.section	.nv.info._Z16generate_resultsjjPj,"",@"SHT_CUDA_INFO"
	.sectionflags	@""
	.align	4


	//----- nvinfo : EIATTR_CUDA_API_VERSION
	.align		4
        /*0000*/ 	.byte	0x04, 0x37
        /*0002*/ 	.short	(.L_15 - .L_14)
.L_14:
        /*0004*/ 	.word	0x00000082


	//----- nvinfo : EIATTR_KPARAM_INFO
	.align		4
.L_15:
        /*0008*/ 	.byte	0x04, 0x17
        /*000a*/ 	.short	(.L_17 - .L_16)
.L_16:
        /*000c*/ 	.word	0x00000000
        /*0010*/ 	.short	0x0002
        /*0012*/ 	.short	0x0008
        /*0014*/ 	.byte	0x00, 0xf5, 0x21, 0x00


	//----- nvinfo : EIATTR_KPARAM_INFO
	.align		4
.L_17:
        /*0018*/ 	.byte	0x04, 0x17
        /*001a*/ 	.short	(.L_19 - .L_18)
.L_18:
        /*001c*/ 	.word	0x00000000
        /*0020*/ 	.short	0x0001
        /*0022*/ 	.short	0x0004
        /*0024*/ 	.byte	0x00, 0xf0, 0x11, 0x00


	//----- nvinfo : EIATTR_KPARAM_INFO
	.align		4
.L_19:
        /*0028*/ 	.byte	0x04, 0x17
        /*002a*/ 	.short	(.L_21 - .L_20)
.L_20:
        /*002c*/ 	.word	0x00000000
        /*0030*/ 	.short	0x0000
        /*0032*/ 	.short	0x0000
        /*0034*/ 	.byte	0x00, 0xf0, 0x11, 0x00


	//----- nvinfo : EIATTR_SPARSE_MMA_MASK
	.align		4
.L_21:
        /*0038*/ 	.byte	0x03, 0x50
        /*003a*/ 	.short	0x0000


	//----- nvinfo : EIATTR_MAXREG_COUNT
	.align		4
        /*003c*/ 	.byte	0x03, 0x1b
        /*003e*/ 	.short	0x00ff


	//----- nvinfo : EIATTR_MERCURY_ISA_VERSION
	.align		4
        /*0040*/ 	.byte	0x03, 0x5f
        /*0042*/ 	.short	0x0101


	//----- nvinfo : EIATTR_VRC_CTA_INIT_COUNT
	.align		4
        /*0044*/ 	.byte	0x02, 0x4a
	.zero		1
	.zero		1


	//----- nvinfo : EIATTR_EXIT_INSTR_OFFSETS
	.align		4
        /*0048*/ 	.byte	0x04, 0x1c
        /*004a*/ 	.short	(.L_23 - .L_22)


	//   ....[0]....
.L_22:
        /*004c*/ 	.word	0x00000070


	//   ....[1]....
        /*0050*/ 	.word	0x00000160


	//----- nvinfo : EIATTR_CRS_STACK_SIZE
	.align		4
.L_23:
        /*0054*/ 	.byte	0x04, 0x1e
        /*0056*/ 	.short	(.L_25 - .L_24)
.L_24:
        /*0058*/ 	.word	0x00000000


	//----- nvinfo : EIATTR_CBANK_PARAM_SIZE
	.align		4
.L_25:
        /*005c*/ 	.byte	0x03, 0x19
        /*005e*/ 	.short	0x0010


	//----- nvinfo : EIATTR_PARAM_CBANK
	.align		4
        /*0060*/ 	.byte	0x04, 0x0a
        /*0062*/ 	.short	(.L_27 - .L_26)
	.align		4
.L_26:
        /*0064*/ 	.word	index@(.nv.constant0._Z16generate_resultsjjPj)
        /*0068*/ 	.short	0x0380
        /*006a*/ 	.short	0x0010


	//----- nvinfo : EIATTR_SW_WAR
	.align		4
.L_27:
        /*006c*/ 	.byte	0x04, 0x36
        /*006e*/ 	.short	(.L_29 - .L_28)
.L_28:
        /*0070*/ 	.word	0x00000008
.L_29:


//--------------------- .nv.info._Z11hier_kerneljPjPfS_S_S_S_jjS0_S_ --------------------------
	.section	.nv.info._Z11hier_kerneljPjPfS_S_S_S_jjS0_S_,"",@"SHT_CUDA_INFO"
	.sectionflags	@""
	.align	4


	//----- nvinfo : EIATTR_CUDA_API_VERSION
	.align		4
        /*0000*/ 	.byte	0x04, 0x37
        /*0002*/ 	.short	(.L_31 - .L_30)
.L_30:
        /*0004*/ 	.word	0x00000082


	//----- nvinfo : EIATTR_KPARAM_INFO
	.align		4
.L_31:
        /*0008*/ 	.byte	0x04, 0x17
        /*000a*/ 	.short	(.L_33 - .L_32)
.L_32:
        /*000c*/ 	.word	0x00000000
        /*0010*/ 	.short	0x000a
        /*0012*/ 	.short	0x0048
        /*0014*/ 	.byte	0x00, 0xf5, 0x21, 0x00


	//----- nvinfo : EIATTR_KPARAM_INFO
	.align		4
.L_33:
        /*0018*/ 	.byte	0x04, 0x17
        /*001a*/ 	.short	(.L_35 - .L_34)
.L_34:
        /*001c*/ 	.word	0x00000000
        /*0020*/ 	.short	0x0009
        /*0022*/ 	.short	0x0040
        /*0024*/ 	.byte	0x00, 0xf5, 0x21, 0x00


	//----- nvinfo : EIATTR_KPARAM_INFO
	.align		4
.L_35:
        /*0028*/ 	.byte	0x04, 0x17
        /*002a*/ 	.short	(.L_37 - .L_36)
.L_36:
        /*002c*/ 	.word	0x00000000
        /*0030*/ 	.short	0x0008
        /*0032*/ 	.short	0x003c
        /*0034*/ 	.byte	0x00, 0xf0, 0x11, 0x00


	//----- nvinfo : EIATTR_KPARAM_INFO
	.align		4
.L_37:
        /*0038*/ 	.byte	0x04, 0x17
        /*003a*/ 	.short	(.L_39 - .L_38)
.L_38:
        /*003c*/ 	.word	0x00000000
        /*0040*/ 	.short	0x0007
        /*0042*/ 	.short	0x0038
        /*0044*/ 	.byte	0x00, 0xf0, 0x11, 0x00


	//----- nvinfo : EIATTR_KPARAM_INFO
	.align		4
.L_39:
        /*0048*/ 	.byte	0x04, 0x17
        /*004a*/ 	.short	(.L_41 - .L_40)
.L_40:
        /*004c*/ 	.word	0x00000000
        /*0050*/ 	.short	0x0006
        /*0052*/ 	.short	0x0030
        /*0054*/ 	.byte	0x00, 0xf5, 0x21, 0x00


	//----- nvinfo : EIATTR_KPARAM_INFO
	.align		4
.L_41:
        /*0058*/ 	.byte	0x04, 0x17
        /*005a*/ 	.short	(.L_43 - .L_42)
.L_42:
        /*005c*/ 	.word	0x00000000
        /*0060*/ 	.short	0x0005
        /*0062*/ 	.short	0x0028
        /*0064*/ 	.byte	0x00, 0xf5, 0x21, 0x00


	//----- nvinfo : EIATTR_KPARAM_INFO
	.align		4
.L_43:
        /*0068*/ 	.byte	0x04, 0x17
        /*006a*/ 	.short	(.L_45 - .L_44)
.L_44:
        /*006c*/ 	.word	0x00000000
        /*0070*/ 	.short	0x0004
        /*0072*/ 	.short	0x0020
        /*0074*/ 	.byte	0x00, 0xf5, 0x21, 0x00


	//----- nvinfo : EIATTR_KPARAM_INFO
	.align		4
.L_45:
        /*0078*/ 	.byte	0x04, 0x17
        /*007a*/ 	.short	(.L_47 - .L_46)
.L_46:
        /*007c*/ 	.word	0x00000000
        /*0080*/ 	.short	0x0003
        /*0082*/ 	.short	0x0018
        /*0084*/ 	.byte	0x00, 0xf5, 0x21, 0x00


	//----- nvinfo : EIATTR_KPARAM_INFO
	.align		4
.L_47:
        /*0088*/ 	.byte	0x04, 0x17
        /*008a*/ 	.short	(.L_49 - .L_48)
.L_48:
        /*008c*/ 	.word	0x00000000
        /*0090*/ 	.short	0x0002
        /*0092*/ 	.short	0x0010
        /*0094*/ 	.byte	0x00, 0xf5, 0x21, 0x00


	//----- nvinfo : EIATTR_KPARAM_INFO
	.align		4
.L_49:
        /*0098*/ 	.byte	0x04, 0x17
        /*009a*/ 	.short	(.L_51 - .L_50)
.L_50:
        /*009c*/ 	.word	0x00000000
        /*00a0*/ 	.short	0x0001
        /*00a2*/ 	.short	0x0008
        /*00a4*/ 	.byte	0x00, 0xf5, 0x21, 0x00


	//----- nvinfo : EIATTR_KPARAM_INFO
	.align		4
.L_51:
        /*00a8*/ 	.byte	0x04, 0x17
        /*00aa*/ 	.short	(.L_53 - .L_52)
.L_52:
        /*00ac*/ 	.word	0x00000000
        /*00b0*/ 	.short	0x0000
        /*00b2*/ 	.short	0x0000
        /*00b4*/ 	.byte	0x00, 0xf0, 0x11, 0x00


	//----- nvinfo : EIATTR_SPARSE_MMA_MASK
	.align		4
.L_53:
        /*00b8*/ 	.byte	0x03, 0x50
        /*00ba*/ 	.short	0x0000


	//----- nvinfo : EIATTR_MAXREG_COUNT
	.align		4
        /*00bc*/ 	.byte	0x03, 0x1b
        /*00be*/ 	.short	0x00ff


	//----- nvinfo : EIATTR_NUM_BARRIERS
	.align		4
        /*00c0*/ 	.byte	0x02, 0x4c
        /*00c2*/ 	.byte	0x01
	.zero		1


	//----- nvinfo : EIATTR_MERCURY_ISA_VERSION
	.align		4
        /*00c4*/ 	.byte	0x03, 0x5f
        /*00c6*/ 	.short	0x0101


	//----- nvinfo : EIATTR_VRC_CTA_INIT_COUNT
	.align		4
        /*00c8*/ 	.byte	0x02, 0x4a
	.zero		1
	.zero		1


	//----- nvinfo : EIATTR_EXIT_INSTR_OFFSETS
	.align		4
        /*00cc*/ 	.byte	0x04, 0x1c
        /*00ce*/ 	.short	(.L_55 - .L_54)


	//   ....[0]....
.L_54:
        /*00d0*/ 	.word	0x00000150


	//   ....[1]....
        /*00d4*/ 	.word	0x00001890


	//----- nvinfo : EIATTR_CRS_STACK_SIZE
	.align		4
.L_55:
        /*00d8*/ 	.byte	0x04, 0x1e
        /*00da*/ 	.short	(.L_57 - .L_56)
.L_56:
        /*00dc*/ 	.word	0x00000000


	//----- nvinfo : EIATTR_CBANK_PARAM_SIZE
	.align		4
.L_57:
        /*00e0*/ 	.byte	0x03, 0x19
        /*00e2*/ 	.short	0x0050


	//----- nvinfo : EIATTR_PARAM_CBANK
	.align		4
        /*00e4*/ 	.byte	0x04, 0x0a
        /*00e6*/ 	.short	(.L_59 - .L_58)
	.align		4
.L_58:
        /*00e8*/ 	.word	index@(.nv.constant0._Z11hier_kerneljPjPfS_S_S_S_jjS0_S_)
        /*00ec*/ 	.short	0x0380
        /*00ee*/ 	.short	0x0050


	//----- nvinfo : EIATTR_SW_WAR
	.align		4
.L_59:
        /*00f0*/ 	.byte	0x04, 0x36
        /*00f2*/ 	.short	(.L_61 - .L_60)
.L_60:
        /*00f4*/ 	.word	0x00000008
.L_61:


//--------------------- .nv.callgraph             --------------------------
	.section	.nv.callgraph,"",@"SHT_CUDA_CALLGRAPH"
	.align	4
	.sectionentsize	8
	.align		4
        /*0000*/ 	.word	0x00000000
	.align		4
        /*0004*/ 	.word	0xffffffff
	.align		4
        /*0008*/ 	.word	0x00000000
	.align		4
        /*000c*/ 	.word	0xfffffffe
	.align		4
        /*0010*/ 	.word	0x00000000
	.align		4
        /*0014*/ 	.word	0xfffffffd
	.align		4
        /*0018*/ 	.word	0x00000000
	.align		4
        /*001c*/ 	.word	0xfffffffc


//--------------------- .text._Z16generate_resultsjjPj --------------------------
	.section	.text._Z16generate_resultsjjPj,"ax",@progbits
	.align	128
        .global         _Z16generate_resultsjjPj
        .type           _Z16generate_resultsjjPj,@function
        .size           _Z16generate_resultsjjPj,(.L_x_38 - _Z16generate_resultsjjPj)
        .other          _Z16generate_resultsjjPj,@"STO_CUDA_ENTRY STV_DEFAULT"
_Z16generate_resultsjjPj:
.text._Z16generate_resultsjjPj:
[----:B------:R-:W-:Y:S01]  /*0000*/  LDC R1, c[0x0][0x37c] ;  /* 0x0000df00ff017b82 */ /* 0x000fe20000000800 */
[----:B------:R-:W0:Y:S01]  /*0010*/  S2R R0, SR_CTAID.X ;  /* 0x0000000000007919 */ /* 0x000e220000002500 */
[----:B------:R-:W0:Y:S01]  /*0020*/  LDCU UR4, c[0x0][0x360] ;  /* 0x00006c00ff0477ac */ /* 0x000e220008000800 */
[----:B------:R-:W0:Y:S01]  /*0030*/  S2R R3, SR_TID.X ;  /* 0x0000000000037919 */ /* 0x000e220000002100 */
[----:B------:R-:W1:Y:S01]  /*0040*/  LDCU UR7, c[0x0][0x380] ;  /* 0x00007000ff0777ac */ /* 0x000e620008000800 */
[----:B0-----:R-:W-:-:S05]  /*0050*/  IMAD R0, R0, UR4, R3 ;  /* 0x0000000400007c24 */ /* 0x001fca000f8e0203 */
[----:B-1----:R-:W-:-:S13]  /*0060*/  ISETP.GE.U32.AND P0, PT, R0, UR7, PT ;  /* 0x0000000700007c0c */ /* 0x002fda000bf06070 */
[----:B------:R-:W-:Y:S05]  /*0070*/  @P0 EXIT ;  /* 0x000000000000094d */ /* 0x000fea0003800000 */
[----:B------:R-:W0:Y:S01]  /*0080*/  LDC.64 R4, c[0x0][0x388] ;  /* 0x0000e200ff047b82 */ /* 0x000e220000000a00 */
[----:B------:R-:W1:Y:S01]  /*0090*/  LDCU UR5, c[0x0][0x370] ;  /* 0x00006e00ff0577ac */ /* 0x000e620008000800 */
[----:B------:R-:W2:Y:S01]  /*00a0*/  LDCU UR6, c[0x0][0x384] ;  /* 0x00007080ff0677ac */ /* 0x000ea20008000800 */
[----:B------:R-:W3:Y:S01]  /*00b0*/  LDCU.64 UR8, c[0x0][0x358] ;  /* 0x00006b00ff0877ac */ /* 0x000ee20008000a00 */
[----:B-1----:R-:W-:Y:S02]  /*00c0*/  UIMAD UR4, UR4, UR5, URZ ;  /* 0x00000005040472a4 */ /* 0x002fe4000f8e02ff */
[----:B--23--:R-:W-:-:S12]  /*00d0*/  USHF.R.U32.HI UR5, URZ, 0x1, UR6 ;  /* 0x00000001ff057899 */ /* 0x00cfd80008011606 */
.L_x_0:
[----:B01----:R-:W-:-:S05]  /*00e0*/  IMAD.WIDE R2, R0, 0x4, R4 ;  /* 0x0000000400027825 */ /* 0x003fca00078e0204 */
[----:B------:R-:W2:Y:S01]  /*00f0*/  LDG.E R6, desc[UR8][R2.64] ;  /* 0x0000000802067981 */ /* 0x000ea2000c1e1900 */
[----:B------:R-:W-:Y:S01]  /*0100*/  VIADD R0, R0, UR4 ;  /* 0x0000000400007c36 */ /* 0x000fe20008000000 */
[----:B--2---:R-:W-:-:S04]  /*0110*/  ISETP.GT.U32.AND P0, PT, R6, UR5, PT ;  /* 0x0000000506007c0c */ /* 0x004fc8000bf04070 */
[----:B------:R-:W-:Y:S02]  /*0120*/  SEL R7, RZ, 0x1, !P0 ;  /* 0x00000001ff077807 */ /* 0x000fe40004000000 */
[----:B------:R-:W-:-:S03]  /*0130*/  ISETP.GE.U32.AND P0, PT, R0, UR7, PT ;  /* 0x0000000700007c0c */ /* 0x000fc6000bf06070 */
[----:B------:R1:W-:Y:S10]  /*0140*/  STG.E desc[UR8][R2.64], R7 ;  /* 0x0000000702007986 */ /* 0x0003f4000c101908 */
[----:B------:R-:W-:Y:S05]  /*0150*/  @!P0 BRA `(.L_x_0) ;  /* 0xfffffffc00e08947 */ /* 0x000fea000383ffff */
[----:B------:R-:W-:Y:S05]  /*0160*/  EXIT ;  /* 0x000000000000794d */ /* 0x000fea0003800000 */
.L_x_1:
[----:B------:R-:W-:-:S00]  /*0170*/  BRA `(.L_x_1) ;  /* 0xfffffffc00fc7947 */ /* 0x000fc0000383ffff */
[----:B------:R-:W-:-:S00]  /*0180*/  NOP ;  /* 0x0000000000007918 */ /* 0x000fc00000000000 */
[----:B------:R-:W-:-:S00]  /*0190*/  NOP ;  /* 0x0000000000007918 */ /* 0x000fc00000000000 */
[----:B------:R-:W-:-:S00]  /*01a0*/  NOP ;  /* 0x0000000000007918 */ /* 0x000fc00000000000 */
[----:B------:R-:W-:-:S00]  /*01b0*/  NOP ;  /* 0x0000000000007918 */ /* 0x000fc00000000000 */
[----:B------:R-:W-:-:S00]  /*01c0*/  NOP ;  /* 0x0000000000007918 */ /* 0x000fc00000000000 */
[----:B------:R-:W-:-:S00]  /*01d0*/  NOP ;  /* 0x0000000000007918 */ /* 0x000fc00000000000 */
[----:B------:R-:W-:-:S00]  /*01e0*/  NOP ;  /* 0x0000000000007918 */ /* 0x000fc00000000000 */
[----:B------:R-:W-:-:S00]  /*01f0*/  NOP ;  /* 0x0000000000007918 */ /* 0x000fc00000000000 */
.L_x_38:


//--------------------- .text._Z11hier_kerneljPjPfS_S_S_S_jjS0_S_ --------------------------
	.section	.text._Z11hier_kerneljPjPfS_S_S_S_jjS0_S_,"ax",@progbits
	.align	128
        .global         _Z11hier_kerneljPjPfS_S_S_S_jjS0_S_
        .type           _Z11hier_kerneljPjPfS_S_S_S_jjS0_S_,@function
        .size           _Z11hier_kerneljPjPfS_S_S_S_jjS0_S_,(.L_x_37 - _Z11hier_kerneljPjPfS_S_S_S_jjS0_S_)
        .other          _Z11hier_kerneljPjPfS_S_S_S_jjS0_S_,@"STO_CUDA_ENTRY STV_DEFAULT"
_Z11hier_kerneljPjPfS_S_S_S_jjS0_S_:
.text._Z11hier_kerneljPjPfS_S_S_S_jjS0_S_:
[----:B------:R-:W-:Y:S01]  /*0000*/  LDC R1, c[0x0][0x37c] ;  /* 0x0000df00ff017b82 */ /* 0x000fe20000000800 */
[----:B------:R-:W0:Y:S01]  /*0010*/  LDCU UR4, c[0x0][0x3bc] ;  /* 0x00007780ff0477ac */ /* 0x000e220008000800 */
[----:B------:R-:W-:Y:S01]  /*0020*/  IMAD.MOV.U32 R4, RZ, RZ, 0x1 ;  /* 0x00000001ff047424 */ /* 0x000fe200078e00ff */
[----:B0-----:R-:W-:-:S09]  /*0030*/  UIMAD.WIDE.U32 UR4, UR4, 0x4, URZ ;  /* 0x00000004040478a5 */ /* 0x001fd2000f8e00ff */
[----:B------:R-:W0:Y:S08]  /*0040*/  I2F.F64.U64 R2, UR4 ;  /* 0x0000000400027d12 */ /* 0x000e300008301800 */
[----:B0-----:R-:W0:Y:S02]  /*0050*/  MUFU.RCP64H R5, R3 ;  /* 0x0000000300057308 */ /* 0x001e240000001800 */
[----:B0-----:R-:W-:-:S08]  /*0060*/  DFMA R6, -R2, R4, 1 ;  /* 0x3ff000000206742b */ /* 0x001fd00000000104 */
[----:B------:R-:W-:-:S08]  /*0070*/  DFMA R6, R6, R6, R6 ;  /* 0x000000060606722b */ /* 0x000fd00000000006 */
[----:B------:R-:W-:-:S08]  /*0080*/  DFMA R6, R4, R6, R4 ;  /* 0x000000060406722b */ /* 0x000fd00000000004 */
[----:B------:R-:W-:-:S08]  /*0090*/  DFMA R4, -R2, R6, 1 ;  /* 0x3ff000000204742b */ /* 0x000fd00000000106 */
[----:B------:R-:W-:-:S08]  /*00a0*/  DFMA R4, R6, R4, R6 ;  /* 0x000000040604722b */ /* 0x000fd00000000006 */
[----:B------:R-:W-:-:S08]  /*00b0*/  DMUL R8, R4, 24576 ;  /* 0x40d8000004087828 */ /* 0x000fd00000000000 */
[----:B------:R-:W-:-:S08]  /*00c0*/  DFMA R6, -R2, R8, 24576 ;  /* 0x40d800000206742b */ /* 0x000fd00000000108 */
[----:B------:R-:W-:-:S10]  /*00d0*/  DFMA R8, R4, R6, R8 ;  /* 0x000000060408722b */ /* 0x000fd40000000008 */
[----:B------:R-:W-:-:S05]  /*00e0*/  FFMA R0, RZ, R3, R9 ;  /* 0x00000003ff007223 */ /* 0x000fca0000000009 */
[----:B------:R-:W-:-:S13]  /*00f0*/  FSETP.GT.AND P0, PT, |R0|, 1.469367938527859385e-39, PT ;  /* 0x001000000000780b */ /* 0x000fda0003f04200 */
[----:B------:R-:W-:Y:S05]  /*0100*/  @P0 BRA `(.L_x_2) ;  /* 0x0000000000080947 */ /* 0x000fea0003800000 */
[----:B------:R-:W-:-:S07]  /*0110*/  MOV R0, 0x130 ;  /* 0x0000013000007802 */ /* 0x000fce0000000f00 */
[----:B------:R-:W-:Y:S05]  /*0120*/  CALL.REL.NOINC `($__internal_0_$__cuda_sm20_div_rn_f64_full) ;  /* 0x0000001400dc7944 */ /* 0x000fea0003c00000 */
.L_x_2:
[----:B------:R-:W0:Y:S02]  /*0130*/  LDCU UR4, c[0x0][0x380] ;  /* 0x00007000ff0477ac */ /* 0x000e240008000800 */
[----:B0-----:R-:W-:-:S13]  /*0140*/  ISETP.NE.AND P0, PT, RZ, UR4, PT ;  /* 0x00000004ff007c0c */ /* 0x001fda000bf05270 */
[----:B------:R-:W-:Y:S05]  /*0150*/  @!P0 EXIT ;  /* 0x000000000000894d */ /* 0x000fea0003800000 */
[----:B------:R-:W0:Y:S01]  /*0160*/  S2R R0, SR_TID.X ;  /* 0x0000000000007919 */ /* 0x000e220000002100 */
[----:B------:R-:W0:Y:S01]  /*0170*/  LDCU UR6, c[0x0][0x3bc] ;  /* 0x00007780ff0677ac */ /* 0x000e220008000800 */
[----:B------:R-:W1:Y:S01]  /*0180*/  S2UR UR4, SR_CTAID.X ;  /* 0x00000000000479c3 */ /* 0x000e620000002500 */
[----:B------:R-:W1:Y:S01]  /*0190*/  F2I.F64.TRUNC R2, R8 ;  /* 0x0000000800027311 */ /* 0x000e62000030d100 */
[----:B------:R-:W2:Y:S01]  /*01a0*/  LDCU UR7, c[0x0][0x360] ;  /* 0x00006c00ff0777ac */ /* 0x000ea20008000800 */
[----:B------:R-:W3:Y:S01]  /*01b0*/  LDCU UR5, c[0x0][0x370] ;  /* 0x00006e00ff0577ac */ /* 0x000ee20008000800 */
[----:B------:R-:W4:Y:S01]  /*01c0*/  LDCU.64 UR8, c[0x0][0x358] ;  /* 0x00006b00ff0877ac */ /* 0x000f220008000a00 */
[C---:B-1----:R-:W-:Y:S02]  /*01d0*/  IMAD R4, R2.reuse, UR4, RZ ;  /* 0x0000000402047c24 */ /* 0x042fe4000f8e02ff */
[----:B---3--:R-:W-:Y:S02]  /*01e0*/  IMAD R6, R2, UR5, RZ ;  /* 0x0000000502067c24 */ /* 0x008fe4000f8e02ff */
[C---:B0-----:R-:W-:Y:S01]  /*01f0*/  VIADD R3, R0.reuse, -UR6 ;  /* 0x8000000600037c36 */ /* 0x041fe20008000000 */
[----:B------:R-:W-:-:S04]  /*0200*/  IADD3 R5, PT, PT, -R0, UR6, RZ ;  /* 0x0000000600057c10 */ /* 0x000fc8000fffe1ff */
[----:B------:R-:W-:Y:S02]  /*0210*/  ISETP.GT.U32.AND P2, PT, R3, -0x4, PT ;  /* 0xfffffffc0300780c */ /* 0x000fe40003f44070 */
[----:B------:R-:W-:Y:S02]  /*0220*/  MOV R3, RZ ;  /* 0x000000ff00037202 */ /* 0x000fe40000000f00 */
[----:B--2-4-:R-:W-:-:S09]  /*0230*/  LOP3.LUT R5, R5, 0x3, RZ, 0xc0, !PT ;  /* 0x0000000305057812 */ /* 0x014fd200078ec0ff */
.L_x_32:
[----:B0-----:R-:W0:Y:S01]  /*0240*/  LDC.64 R8, c[0x0][0x388] ;  /* 0x0000e200ff087b82 */ /* 0x001e220000000a00 */
[----:B-1----:R-:W1:Y:S01]  /*0250*/  LDCU UR6, c[0x0][0x380] ;  /* 0x00007000ff0677ac */ /* 0x002e620008000800 */
[----:B--2---:R-:W2:Y:S06]  /*0260*/  LDCU.64 UR4, c[0x0][0x390] ;  /* 0x00007200ff0477ac */ /* 0x004eac0008000a00 */
[----:B---3--:R-:W3:Y:S08]  /*0270*/  LDC.64 R10, c[0x0][0x3a0] ;  /* 0x0000e800ff0a7b82 */ /* 0x008ef00000000a00 */
[----:B------:R-:W4:Y:S01]  /*0280*/  LDC.64 R12, c[0x0][0x3a8] ;  /* 0x0000ea00ff0c7b82 */ /* 0x000f220000000a00 */
[----:B0-----:R-:W-:-:S05]  /*0290*/  IMAD.WIDE.U32 R8, R3, 0x4, R8 ;  /* 0x0000000403087825 */ /* 0x001fca00078e0008 */
[----:B------:R-:W3:Y:S02]  /*02a0*/  LDG.E R7, desc[UR8][R8.64] ;  /* 0x0000000808077981 */ /* 0x000ee4000c1e1900 */
[----:B---3--:R-:W-:-:S06]  /*02b0*/  IMAD.WIDE.U32 R10, R7, 0x4, R10 ;  /* 0x00000004070a7825 */ /* 0x008fcc00078e000a */
[----:B------:R-:W3:Y:S01]  /*02c0*/  LDG.E R10, desc[UR8][R10.64] ;  /* 0x000000080a0a7981 */ /* 0x000ee2000c1e1900 */
[----:B------:R-:W-:Y:S01]  /*02d0*/  VIADD R3, R3, 0x1 ;  /* 0x0000000103037836 */ /* 0x000fe20000000000 */
[----:B------:R-:W-:Y:S04]  /*02e0*/  BSSY.RECONVERGENT B0, `(.L_x_3) ;  /* 0x000001b000007945 */ /* 0x000fe80003800200 */
[----:B-1----:R-:W-:Y:S02]  /*02f0*/  ISETP.NE.AND P1, PT, R3, UR6, PT ;  /* 0x0000000603007c0c */ /* 0x002fe4000bf25270 */
[----:B---3--:R-:W-:-:S04]  /*0300*/  LEA R21, R10, 0x2, 0x1 ;  /* 0x000000020a157811 */ /* 0x008fc800078e08ff */
[----:B------:R-:W-:-:S13]  /*0310*/  ISETP.GE.AND P0, PT, R0, R21, PT ;  /* 0x000000150000720c */ /* 0x000fda0003f06270 */
[----:B--2-45:R-:W-:Y:S05]  /*0320*/  @P0 BRA `(.L_x_4) ;  /* 0x0000000000580947 */ /* 0x034fea0003800000 */
[----:B------:R-:W-:-:S06]  /*0330*/  IMAD.WIDE.U32 R8, R7, 0x4, R12 ;  /* 0x0000000407087825 */ /* 0x000fcc00078e000c */
[----:B------:R-:W2:Y:S01]  /*0340*/  LDG.E R8, desc[UR8][R8.64] ;  /* 0x0000000808087981 */ /* 0x000ea2000c1e1900 */
[----:B------:R-:W-:Y:S01]  /*0350*/  MOV R11, 0x400 ;  /* 0x00000400000b7802 */ /* 0x000fe20000000f00 */
[----:B------:R-:W-:Y:S01]  /*0360*/  IMAD.MOV.U32 R10, RZ, RZ, R0 ;  /* 0x000000ffff0a7224 */ /* 0x000fe200078e0000 */
[----:B------:R-:W0:Y:S02]  /*0370*/  S2R R12, SR_CgaCtaId ;  /* 0x00000000000c7919 */ /* 0x000e240000008800 */
[----:B0-----:R-:W-:Y:S01]  /*0380*/  LEA R13, R12, R11, 0x18 ;  /* 0x0000000b0c0d7211 */ /* 0x001fe200078ec0ff */
[----:B--2---:R-:W-:-:S07]  /*0390*/  IMAD R19, R8, 0x3, RZ ;  /* 0x0000000308137824 */ /* 0x004fce00078e02ff */
.L_x_5:
[----:B------:R-:W-:-:S05]  /*03a0*/  IMAD R8, R10, 0x3, RZ ;  /* 0x000000030a087824 */ /* 0x000fca00078e02ff */
[----:B------:R-:W-:-:S04]  /*03b0*/  IADD3 R9, P0, PT, R19, R8, RZ ;  /* 0x0000000813097210 */ /* 0x000fc80007f1e0ff */
[----:B0-----:R-:W-:Y:S02]  /*03c0*/  LEA.HI.X.SX32 R12, R8, RZ, 0x1, P0 ;  /* 0x000000ff080c7211 */ /* 0x001fe400000f0eff */
[----:B------:R-:W-:-:S04]  /*03d0*/  LEA R8, P0, R9, UR4, 0x2 ;  /* 0x0000000409087c11 */ /* 0x000fc8000f8010ff */
[----:B------:R-:W-:-:S05]  /*03e0*/  LEA.HI.X R9, R9, UR5, R12, 0x2, P0 ;  /* 0x0000000509097c11 */ /* 0x000fca00080f140c */
[----:B------:R-:W2:Y:S04]  /*03f0*/  LDG.E R11, desc[UR8][R8.64] ;  /* 0x00000008080b7981 */ /* 0x000ea8000c1e1900 */
[----:B------:R-:W3:Y:S04]  /*0400*/  LDG.E R15, desc[UR8][R8.64+0x4] ;  /* 0x00000408080f7981 */ /* 0x000ee8000c1e1900 */
[----:B------:R-:W4:Y:S01]  /*0410*/  LDG.E R17, desc[UR8][R8.64+0x8] ;  /* 0x0000080808117981 */ /* 0x000f22000c1e1900 */
[C---:B------:R-:W-:Y:S01]  /*0420*/  IMAD R12, R10.reuse, 0xc, R13 ;  /* 0x0000000c0a0c7824 */ /* 0x040fe200078e020d */
[----:B------:R-:W-:-:S04]  /*0430*/  IADD3 R10, PT, PT, R10, UR7, RZ ;  /* 0x000000070a0a7c10 */ /* 0x000fc8000fffe0ff */
[----:B------:R-:W-:Y:S01]  /*0440*/  ISETP.GE.AND P0, PT, R10, R21, PT ;  /* 0x000000150a00720c */ /* 0x000fe20003f06270 */
[----:B--2---:R0:W-:Y:S04]  /*0450*/  STS [R12], R11 ;  /* 0x0000000b0c007388 */ /* 0x0041e80000000800 */
[----:B---3--:R0:W-:Y:S04]  /*0460*/  STS [R12+0x4], R15 ;  /* 0x0000040f0c007388 */ /* 0x0081e80000000800 */
[----:B----4-:R0:W-:Y:S04]  /*0470*/  STS [R12+0x8], R17 ;  /* 0x000008110c007388 */ /* 0x0101e80000000800 */
[----:B------:R-:W-:Y:S05]  /*0480*/  @!P0 BRA `(.L_x_5) ;  /* 0xfffffffc00c48947 */ /* 0x000fea000383ffff */
.L_x_4:
[----:B------:R-:W-:Y:S05]  /*0490*/  BSYNC.RECONVERGENT B0 ;  /* 0x0000000000007941 */ /* 0x000fea0003800200 */
.L_x_3:
[----:B------:R-:W1:Y:S01]  /*04a0*/  LDCU UR4, c[0x0][0x3b8] ;  /* 0x00007700ff0477ac */ /* 0x000e620008000800 */
[----:B------:R-:W-:Y:S01]  /*04b0*/  BAR.SYNC.DEFER_BLOCKING 0x0 ;  /* 0x0000000000007b1d */ /* 0x000fe20000010000 */
[----:B-1----:R-:W-:-:S13]  /*04c0*/  ISETP.GE.U32.AND P0, PT, R4, UR4, PT ;  /* 0x0000000404007c0c */ /* 0x002fda000bf06070 */
[----:B------:R-:W-:Y:S05]  /*04d0*/  @P0 BRA `(.L_x_6) ;  /* 0x0000001000e40947 */ /* 0x000fea0003800000 */
[----:B------:R-:W-:-:S07]  /*04e0*/  IMAD.MOV.U32 R9, RZ, RZ, R4 ;  /* 0x000000ffff097224 */ /* 0x000fce00078e0004 */
.L_x_31:
[----:B------:R-:W-:-:S13]  /*04f0*/  ISETP.GE.AND P0, PT, R2, 0x1, PT ;  /* 0x000000010200780c */ /* 0x000fda0003f06270 */
[----:B0123-5:R-:W-:Y:S05]  /*0500*/  @!P0 BRA `(.L_x_7) ;  /* 0x0000000c00648947 */ /* 0x02ffea0003800000 */
[----:B------:R-:W-:-:S05]  /*0510*/  UMOV UR4, URZ ;  /* 0x000000ff00047c82 */ /* 0x000fca0008000000 */
.L_x_20:
[----:B0-----:R-:W0:Y:S01]  /*0520*/  LDC R11, c[0x0][0x3bc] ;  /* 0x0000ef00ff0b7b82 */ /* 0x001e220000000800 */
[----:B------:R-:W-:Y:S01]  /*0530*/  BSSY.RECONVERGENT B0, `(.L_x_8) ;  /* 0x00000d1000007945 */ /* 0x000fe20003800200 */
[----:B0-----:R-:W-:-:S13]  /*0540*/  ISETP.GE.U32.AND P0, PT, R0, R11, PT ;  /* 0x0000000b0000720c */ /* 0x001fda0003f06070 */
[----:B-123--:R-:W-:Y:S05]  /*0550*/  @P0 BRA `(.L_x_9) ;  /* 0x0000000c00380947 */ /* 0x00efea0003800000 */
[----:B------:R-:W-:Y:S01]  /*0560*/  ISETP.NE.AND P0, PT, R5, RZ, PT ;  /* 0x000000ff0500720c */ /* 0x000fe20003f05270 */
[----:B------:R-:W-:Y:S01]  /*0570*/  BSSY.RECONVERGENT B1, `(.L_x_10) ;  /* 0x000001e000017945 */ /* 0x000fe20003800200 */
[----:B------:R-:W-:Y:S01]  /*0580*/  VIADD R8, R9, UR4 ;  /* 0x0000000409087c36 */ /* 0x000fe20008000000 */
[----:B------:R-:W-:-:S10]  /*0590*/  MOV R24, R0 ;  /* 0x0000000000187202 */ /* 0x000fd40000000f00 */
[----:B------:R-:W-:Y:S05]  /*05a0*/  @!P0 BRA `(.L_x_11) ;  /* 0x0000000000688947 */ /* 0x000fea0003800000 */
[----:B------:R-:W0:Y:S01]  /*05b0*/  LDC.64 R12, c[0x0][0x3c0] ;  /* 0x0000f000ff0c7b82 */ /* 0x000e220000000a00 */
[----:B------:R-:W-:-:S04]  /*05c0*/  IMAD R17, R8, R11, R0 ;  /* 0x0000000b08117224 */ /* 0x000fc800078e0200 */
[----:B0-----:R-:W-:-:S06]  /*05d0*/  IMAD.WIDE.U32 R14, R17, 0x4, R12 ;  /* 0x00000004110e7825 */ /* 0x001fcc00078e000c */
[----:B------:R-:W2:Y:S01]  /*05e0*/  LDG.E R14, desc[UR8][R14.64] ;  /* 0x000000080e0e7981 */ /* 0x000ea2000c1e1900 */
[----:B------:R-:W0:Y:S01]  /*05f0*/  S2UR UR6, SR_CgaCtaId ;  /* 0x00000000000679c3 */ /* 0x000e220000008800 */
[----:B------:R-:W-:Y:S01]  /*0600*/  UMOV UR5, 0x400 ;  /* 0x0000040000057882 */ /* 0x000fe20000000000 */
[----:B------:R-:W-:Y:S01]  /*0610*/  IMAD R10, R11, UR4, R0 ;  /* 0x000000040b0a7c24 */ /* 0x000fe2000f8e0200 */
[----:B------:R-:W-:Y:S01]  /*0620*/  UIADD3 UR5, UPT, UPT, UR5, 0x17f4, URZ ;  /* 0x000017f405057890 */ /* 0x000fe2000fffe0ff */
[----:B------:R-:W-:Y:S01]  /*0630*/  ISETP.NE.AND P0, PT, R5, 0x1, PT ;  /* 0x000000010500780c */ /* 0x000fe20003f05270 */
[----:B------:R-:W-:Y:S02]  /*0640*/  VIADD R24, R0, 0x1 ;  /* 0x0000000100187836 */ /* 0x000fe40000000000 */
[----:B0-----:R-:W-:-:S06]  /*0650*/  ULEA UR5, UR6, UR5, 0x18 ;  /* 0x0000000506057291 */ /* 0x001fcc000f8ec0ff */
[----:B------:R-:W-:-:S05]  /*0660*/  LEA R19, R10, UR5, 0x2 ;  /* 0x000000050a137c11 */ /* 0x000fca000f8e10ff */
[----:B--2---:R0:W-:Y:S01]  /*0670*/  STS [R19], R14 ;  /* 0x0000000e13007388 */ /* 0x0041e20000000800 */
[----:B------:R-:W-:Y:S05]  /*0680*/  @!P0 BRA `(.L_x_11) ;  /* 0x0000000000308947 */ /* 0x000fea0003800000 */
[----:B------:R-:W-:Y:S01]  /*0690*/  ISETP.NE.AND P0, PT, R5, 0x2, PT ;  /* 0x000000020500780c */ /* 0x000fe20003f05270 */
[----:B------:R-:W-:-:S04]  /*06a0*/  VIADD R15, R17, 0x1 ;  /* 0x00000001110f7836 */ /* 0x000fc80000000000 */
[----:B0-----:R-:W-:-:S06]  /*06b0*/  IMAD.WIDE.U32 R14, R15, 0x4, R12 ;  /* 0x000000040f0e7825 */ /* 0x001fcc00078e000c */
[----:B------:R-:W2:Y:S02]  /*06c0*/  LDG.E R14, desc[UR8][R14.64] ;  /* 0x000000080e0e7981 */ /* 0x000ea4000c1e1900 */
[----:B------:R-:W-:-:S05]  /*06d0*/  @P0 IADD3 R17, PT, PT, R17, 0x2, RZ ;  /* 0x0000000211110810 */ /* 0x000fca0007ffe0ff */
[----:B------:R-:W-:-:S06]  /*06e0*/  @P0 IMAD.WIDE.U32 R12, R17, 0x4, R12 ;  /* 0x00000004110c0825 */ /* 0x000fcc00078e000c */
[----:B------:R-:W3:Y:S01]  /*06f0*/  @P0 LDG.E R12, desc[UR8][R12.64] ;  /* 0x000000080c0c0981 */ /* 0x000ee2000c1e1900 */
[C---:B------:R-:W-:Y:S02]  /*0700*/  VIADD R10, R0.reuse, 0x3 ;  /* 0x00000003000a7836 */ /* 0x040fe40000000000 */
[----:B------:R-:W-:-:S03]  /*0710*/  VIADD R24, R0, 0x2 ;  /* 0x0000000200187836 */ /* 0x000fc60000000000 */
[----:B------:R-:W-:Y:S01]  /*0720*/  @P0 MOV R24, R10 ;  /* 0x0000000a00180202 */ /* 0x000fe20000000f00 */
[----:B--2---:R1:W-:Y:S04]  /*0730*/  STS [R19+0x4], R14 ;  /* 0x0000040e13007388 */ /* 0x0043e80000000800 */
[----:B---3--:R1:W-:Y:S02]  /*0740*/  @P0 STS [R19+0x8], R12 ;  /* 0x0000080c13000388 */ /* 0x0083e40000000800 */
.L_x_11:
[----:B------:R-:W-:Y:S05]  /*0750*/  BSYNC.RECONVERGENT B1 ;  /* 0x0000000000017941 */ /* 0x000fea0003800200 */
.L_x_10:
[----:B------:R-:W-:Y:S05]  /*0760*/  @P2 BRA `(.L_x_9) ;  /* 0x0000000800b42947 */ /* 0x000fea0003800000 */
[----:B------:R-:W-:Y:S01]  /*0770*/  ISETP.GE.AND P0, PT, R24, R11, PT ;  /* 0x0000000b1800720c */ /* 0x000fe20003f06270 */
[----:B------:R-:W-:-:S12]  /*0780*/  BSSY.RELIABLE B1, `(.L_x_12) ;  /* 0x0000091000017945 */ /* 0x000fd80003800100 */
[----:B------:R-:W-:Y:S05]  /*0790*/  @P0 BRA `(.L_x_13) ;  /* 0x00000008003c0947 */ /* 0x000fea0003800000 */
[----:B------:R-:W-:Y:S01]  /*07a0*/  IMAD.IADD R10, R11, 0x1, -R24 ;  /* 0x000000010b0a7824 */ /* 0x000fe200078e0a18 */
[----:B------:R-:W-:Y:S01]  /*07b0*/  BSSY.RECONVERGENT B2, `(.L_x_14) ;  /* 0x0000059000027945 */ /* 0x000fe20003800200 */
[----:B------:R-:W-:-:S03]  /*07c0*/  PLOP3.LUT P0, PT, PT, PT, PT, 0x80, 0x8 ;  /* 0x000000000008781c */ /* 0x000fc60003f0f070 */
[----:B------:R-:W-:-:S13]  /*07d0*/  ISETP.GT.AND P3, PT, R10, 0xc, PT ;  /* 0x0000000c0a00780c */ /* 0x000fda0003f64270 */
[----:B------:R-:W-:Y:S05]  /*07e0*/  @!P3 BRA `(.L_x_15) ;  /* 0x000000040054b947 */ /* 0x000fea0003800000 */
[----:B------:R-:W2:Y:S01]  /*07f0*/  S2R R15, SR_CgaCtaId ;  /* 0x00000000000f7919 */ /* 0x000ea20000008800 */
[----:B-1----:R-:W1:Y:S01]  /*0800*/  LDC.64 R12, c[0x0][0x3c0] ;  /* 0x0000f000ff0c7b82 */ /* 0x002e620000000a00 */
[----:B------:R-:W-:Y:S02]  /*0810*/  MOV R10, 0x400 ;  /* 0x00000400000a7802 */ /* 0x000fe40000000f00 */
[----:B------:R-:W-:-:S03]  /*0820*/  PLOP3.LUT P0, PT, PT, PT, PT, 0x8, 0x80 ;  /* 0x000000000080781c */ /* 0x000fc60003f0e170 */
[----:B------:R-:W-:-:S05]  /*0830*/  VIADD R10, R10, 0x17f4 ;  /* 0x000017f40a0a7836 */ /* 0x000fca0000000000 */
[----:B--2---:R-:W-:Y:S02]  /*0840*/  LEA R18, R15, R10, 0x18 ;  /* 0x0000000a0f127211 */ /* 0x004fe400078ec0ff */
[----:B------:R-:W-:-:S07]  /*0850*/  IADD3 R10, PT, PT, R11, -0xc, RZ ;  /* 0xfffffff40b0a7810 */ /* 0x000fce0007ffe0ff */
.L_x_16:
[-C--:B------:R-:W-:Y:S02]  /*0860*/  IMAD R15, R8, R11.reuse, R24 ;  /* 0x0000000b080f7224 */ /* 0x080fe400078e0218 */
[----:B---3--:R-:W-:Y:S02]  /*0870*/  VIADD R26, R24, 0x4 ;  /* 0x00000004181a7836 */ /* 0x008fe40000000000 */
[C---:B------:R-:W-:Y:S01]  /*0880*/  VIADD R17, R15.reuse, 0x1 ;  /* 0x000000010f117836 */ /* 0x040fe20000000000 */
[C---:B------:R-:W-:Y:S01]  /*0890*/  IADD3 R29, PT, PT, R15.reuse, 0x2, RZ ;  /* 0x000000020f1d7810 */ /* 0x040fe20007ffe0ff */
[----:B------:R-:W-:Y:S02]  /*08a0*/  VIADD R23, R15, 0x3 ;  /* 0x000000030f177836 */ /* 0x000fe40000000000 */
[----:B------:R-:W-:Y:S02]  /*08b0*/  IMAD R25, R8, R11, R26 ;  /* 0x0000000b08197224 */ /* 0x000fe400078e021a */
[----:B-1----:R-:W-:-:S04]  /*08c0*/  IMAD.WIDE.U32 R16, R17, 0x4, R12 ;  /* 0x0000000411107825 */ /* 0x002fc800078e000c */
[--C-:B------:R-:W-:Y:S01]  /*08d0*/  IMAD.WIDE.U32 R28, R29, 0x4, R12.reuse ;  /* 0x000000041d1c7825 */ /* 0x100fe200078e000c */
[----:B------:R1:W2:Y:S03]  /*08e0*/  LDG.E R27, desc[UR8][R16.64] ;  /* 0x00000008101b7981 */ /* 0x0002a6000c1e1900 */
[--C-:B------:R-:W-:Y:S01]  /*08f0*/  IMAD.WIDE.U32 R22, R23, 0x4, R12.reuse ;  /* 0x0000000417167825 */ /* 0x100fe200078e000c */
[----:B0-----:R-:W3:Y:S03]  /*0900*/  LDG.E R19, desc[UR8][R28.64] ;  /* 0x000000081c137981 */ /* 0x001ee6000c1e1900 */
[----:B------:R-:W-:Y:S02]  /*0910*/  IMAD.WIDE.U32 R20, R15, 0x4, R12 ;  /* 0x000000040f147825 */ /* 0x000fe400078e000c */
[----:B------:R0:W4:Y:S02]  /*0920*/  LDG.E R23, desc[UR8][R22.64] ;  /* 0x0000000816177981 */ /* 0x000124000c1e1900 */
[----:B------:R-:W-:-:S02]  /*0930*/  VIADD R15, R25, 0x1 ;  /* 0x00000001190f7836 */ /* 0x000fc40000000000 */
[--C-:B-1----:R-:W-:Y:S01]  /*0940*/  IMAD.WIDE.U32 R16, R25, 0x4, R12.reuse ;  /* 0x0000000419107825 */ /* 0x102fe200078e000c */
[----:B------:R-:W5:Y:S03]  /*0950*/  LDG.E R21, desc[UR8][R20.64] ;  /* 0x0000000814157981 */ /* 0x000f66000c1e1900 */
[----:B------:R-:W-:Y:S01]  /*0960*/  IMAD.WIDE.U32 R14, R15, 0x4, R12 ;  /* 0x000000040f0e7825 */ /* 0x000fe200078e000c */
[----:B0-----:R-:W-:-:S03]  /*0970*/  IADD3 R22, PT, PT, R25, 0x2, RZ ;  /* 0x0000000219167810 */ /* 0x001fc60007ffe0ff */
[----:B------:R-:W-:Y:S02]  /*0980*/  VIADD R29, R25, 0x3 ;  /* 0x00000003191d7836 */ /* 0x000fe40000000000 */
[----:B------:R0:W4:Y:S04]  /*0990*/  LDG.E R25, desc[UR8][R16.64] ;  /* 0x0000000810197981 */ /* 0x000128000c1e1900 */
[----:B------:R1:W4:Y:S01]  /*09a0*/  LDG.E R20, desc[UR8][R14.64] ;  /* 0x000000080e147981 */ /* 0x000322000c1e1900 */
[----:B0-----:R-:W-:-:S04]  /*09b0*/  IMAD.WIDE.U32 R16, R22, 0x4, R12 ;  /* 0x0000000416107825 */ /* 0x001fc800078e000c */
[----:B-1----:R-:W-:Y:S02]  /*09c0*/  IMAD.WIDE.U32 R14, R29, 0x4, R12 ;  /* 0x000000041d0e7825 */ /* 0x002fe400078e000c */
[----:B------:R0:W4:Y:S04]  /*09d0*/  LDG.E R29, desc[UR8][R16.64] ;  /* 0x00000008101d7981 */ /* 0x000128000c1e1900 */
[----:B------:R1:W4:Y:S01]  /*09e0*/  LDG.E R22, desc[UR8][R14.64] ;  /* 0x000000080e167981 */ /* 0x000322000c1e1900 */
[----:B------:R-:W-:-:S04]  /*09f0*/  IMAD R28, R11, UR4, R24 ;  /* 0x000000040b1c7c24 */ /* 0x000fc8000f8e0218 */
[----:B0-----:R-:W-:Y:S02]  /*0a00*/  IMAD R17, R28, 0x4, R18 ;  /* 0x000000041c117824 */ /* 0x001fe400078e0212 */
[----:B------:R-:W-:Y:S01]  /*0a10*/  IMAD R28, R11, UR4, R26 ;  /* 0x000000040b1c7c24 */ /* 0x000fe2000f8e021a */
[----:B------:R-:W-:-:S03]  /*0a20*/  IADD3 R26, PT, PT, R24, 0x8, RZ ;  /* 0x00000008181a7810 */ /* 0x000fc60007ffe0ff */
[----:B------:R-:W-:Y:S02]  /*0a30*/  IMAD R16, R28, 0x4, R18 ;  /* 0x000000041c107824 */ /* 0x000fe400078e0212 */
[----:B------:R-:W-:Y:S01]  /*0a40*/  VIADD R28, R24, 0xc ;  /* 0x0000000c181c7836 */ /* 0x000fe20000000000 */
[----:B---3--:R0:W-:Y:S02]  /*0a50*/  STS [R17+0x8], R19 ;  /* 0x0000081311007388 */ /* 0x0081e40000000800 */
[CC--:B0-----:R-:W-:Y:S02]  /*0a60*/  IMAD R19, R8.reuse, R11.reuse, R26 ;  /* 0x0000000b08137224 */ /* 0x0c1fe400078e021a */
[----:B-----5:R0:W-:Y:S02]  /*0a70*/  STS [R17], R21 ;  /* 0x0000001511007388 */ /* 0x0201e40000000800 */
[----:B-1----:R-:W-:Y:S02]  /*0a80*/  IMAD.WIDE.U32 R14, R19, 0x4, R12 ;  /* 0x00000004130e7825 */ /* 0x002fe400078e000c */
[----:B--2---:R1:W-:Y:S04]  /*0a90*/  STS [R17+0x4], R27 ;  /* 0x0000041b11007388 */ /* 0x0043e80000000800 */
[----:B----4-:R2:W-:Y:S01]  /*0aa0*/  STS [R17+0xc], R23 ;  /* 0x00000c1711007388 */ /* 0x0105e20000000800 */
[----:B0-----:R-:W-:-:S03]  /*0ab0*/  IMAD R21, R8, R11, R28 ;  /* 0x0000000b08157224 */ /* 0x001fc600078e021c */
[----:B------:R-:W-:Y:S04]  /*0ac0*/  STS [R16], R25 ;  /* 0x0000001910007388 */ /* 0x000fe80000000800 */
[----:B-1----:R0:W3:Y:S01]  /*0ad0*/  LDG.E R27, desc[UR8][R14.64] ;  /* 0x000000080e1b7981 */ /* 0x0020e2000c1e1900 */
[----:B--2---:R-:W-:-:S03]  /*0ae0*/  IADD3 R23, PT, PT, R19, 0x1, RZ ;  /* 0x0000000113177810 */ /* 0x004fc60007ffe0ff */
[----:B------:R1:W-:Y:S04]  /*0af0*/  STS [R16+0x4], R20 ;  /* 0x0000041410007388 */ /* 0x0003e80000000800 */
[----:B------:R2:W-:Y:S01]  /*0b00*/  STS [R16+0x8], R29 ;  /* 0x0000081d10007388 */ /* 0x0005e20000000800 */
[----:B0-----:R-:W-:-:S03]  /*0b10*/  VIADD R15, R19, 0x2 ;  /* 0x00000002130f7836 */ /* 0x001fc60000000000 */
[----:B------:R0:W-:Y:S01]  /*0b20*/  STS [R16+0xc], R22 ;  /* 0x00000c1610007388 */ /* 0x0001e20000000800 */
[----:B------:R-:W-:Y:S01]  /*0b30*/  IMAD.WIDE.U32 R14, R15, 0x4, R12 ;  /* 0x000000040f0e7825 */ /* 0x000fe200078e000c */
[----:B-1----:R-:W-:-:S03]  /*0b40*/  IADD3 R20, PT, PT, R21, 0x1, RZ ;  /* 0x0000000115147810 */ /* 0x002fc60007ffe0ff */
[----:B--2---:R-:W-:Y:S02]  /*0b50*/  VIADD R29, R19, 0x3 ;  /* 0x00000003131d7836 */ /* 0x004fe40000000000 */
[----:B0-----:R-:W-:-:S04]  /*0b60*/  IMAD.WIDE.U32 R16, R21, 0x4, R12 ;  /* 0x0000000415107825 */ /* 0x001fc800078e000c */
[--C-:B------:R-:W-:Y:S01]  /*0b70*/  IMAD.WIDE.U32 R22, R23, 0x4, R12.reuse ;  /* 0x0000000417167825 */ /* 0x100fe200078e000c */
[----:B------:R0:W2:Y:S04]  /*0b80*/  LDG.E R25, desc[UR8][R16.64] ;  /* 0x0000000810197981 */ /* 0x0000a8000c1e1900 */
[----:B------:R1:W4:Y:S01]  /*0b90*/  LDG.E R19, desc[UR8][R22.64] ;  /* 0x0000000816137981 */ /* 0x000322000c1e1900 */
[----:B0-----:R-:W-:-:S03]  /*0ba0*/  IMAD.WIDE.U32 R16, R29, 0x4, R12 ;  /* 0x000000041d107825 */ /* 0x001fc600078e000c */
[----:B------:R0:W5:Y:S01]  /*0bb0*/  LDG.E R29, desc[UR8][R14.64] ;  /* 0x000000080e1d7981 */ /* 0x000162000c1e1900 */
[----:B-1----:R-:W-:-:S03]  /*0bc0*/  VIADD R23, R21, 0x3 ;  /* 0x0000000315177836 */ /* 0x002fc60000000000 */
[----:B------:R1:W2:Y:S01]  /*0bd0*/  LDG.E R16, desc[UR8][R16.64] ;  /* 0x0000000810107981 */ /* 0x0002a2000c1e1900 */
[----:B0-----:R-:W-:-:S04]  /*0be0*/  IMAD.WIDE.U32 R14, R20, 0x4, R12 ;  /* 0x00000004140e7825 */ /* 0x001fc800078e000c */
[----:B------:R-:W-:Y:S02]  /*0bf0*/  VIADD R20, R21, 0x2 ;  /* 0x0000000215147836 */ /* 0x000fe40000000000 */
[--C-:B------:R-:W-:Y:S01]  /*0c00*/  IMAD.WIDE.U32 R22, R23, 0x4, R12.reuse ;  /* 0x0000000417167825 */ /* 0x100fe200078e000c */
[----:B------:R-:W2:Y:S03]  /*0c10*/  LDG.E R14, desc[UR8][R14.64] ;  /* 0x000000080e0e7981 */ /* 0x000ea6000c1e1900 */
[----:B------:R-:W-:Y:S02]  /*0c20*/  IMAD.WIDE.U32 R20, R20, 0x4, R12 ;  /* 0x0000000414147825 */ /* 0x000fe400078e000c */
[----:B------:R-:W2:Y:S04]  /*0c30*/  LDG.E R22, desc[UR8][R22.64] ;  /* 0x0000000816167981 */ /* 0x000ea8000c1e1900 */
[----:B------:R-:W2:Y:S01]  /*0c40*/  LDG.E R20, desc[UR8][R20.64] ;  /* 0x0000000814147981 */ /* 0x000ea2000c1e1900 */
[----:B------:R-:W-:-:S02]  /*0c50*/  IMAD R26, R11, UR4, R26 ;  /* 0x000000040b1a7c24 */ /* 0x000fc4000f8e021a */
[----:B-1----:R-:W-:-:S03]  /*0c60*/  IMAD R17, R11, UR4, R28 ;  /* 0x000000040b117c24 */ /* 0x002fc6000f8e021c */
[----:B------:R-:W-:Y:S01]  /*0c70*/  LEA R26, R26, R18, 0x2 ;  /* 0x000000121a1a7211 */ /* 0x000fe200078e10ff */
[----:B------:R-:W-:Y:S01]  /*0c80*/  IMAD R17, R17, 0x4, R18 ;  /* 0x0000000411117824 */ /* 0x000fe200078e0212 */
[----:B------:R-:W-:-:S04]  /*0c90*/  IADD3 R24, PT, PT, R24, 0x10, RZ ;  /* 0x0000001018187810 */ /* 0x000fc80007ffe0ff */
[----:B------:R-:W-:Y:S01]  /*0ca0*/  ISETP.GE.AND P3, PT, R24, R10, PT ;  /* 0x0000000a1800720c */ /* 0x000fe20003f66270 */
[----:B---3--:R3:W-:Y:S04]  /*0cb0*/  STS [R26], R27 ;  /* 0x0000001b1a007388 */ /* 0x0087e80000000800 */
[----:B----4-:R3:W-:Y:S04]  /*0cc0*/  STS [R26+0x4], R19 ;  /* 0x000004131a007388 */ /* 0x0107e80000000800 */
[----:B-----5:R3:W-:Y:S04]  /*0cd0*/  STS [R26+0x8], R29 ;  /* 0x0000081d1a007388 */ /* 0x0207e80000000800 */
[----:B--2---:R3:W-:Y:S04]  /*0ce0*/  STS [R26+0xc], R16 ;  /* 0x00000c101a007388 */ /* 0x0047e80000000800 */
[----:B------:R3:W-:Y:S04]  /*0cf0*/  STS [R17], R25 ;  /* 0x0000001911007388 */ /* 0x0007e80000000800 */
[----:B------:R3:W-:Y:S04]  /*0d00*/  STS [R17+0x4], R14 ;  /* 0x0000040e11007388 */ /* 0x0007e80000000800 */
[----:B------:R3:W-:Y:S04]  /*0d10*/  STS [R17+0xc], R22 ;  /* 0x00000c1611007388 */ /* 0x0007e80000000800 */
[----:B------:R3:W-:Y:S01]  /*0d20*/  STS [R17+0x8], R20 ;  /* 0x0000081411007388 */ /* 0x0007e20000000800 */
[----:B------:R-:W-:Y:S05]  /*0d30*/  @!P3 BRA `(.L_x_16) ;  /* 0xfffffff800c8b947 */ /* 0x000fea000383ffff */
.L_x_15:
[----:B------:R-:W-:Y:S05]  /*0d40*/  BSYNC.RECONVERGENT B2 ;  /* 0x0000000000027941 */ /* 0x000fea0003800200 */
.L_x_14:
[----:B------:R-:W-:Y:S01]  /*0d50*/  IMAD.IADD R10, R11, 0x1, -R24 ;  /* 0x000000010b0a7824 */ /* 0x000fe200078e0a18 */
[----:B------:R-:W-:Y:S04]  /*0d60*/  BSSY.RECONVERGENT B2, `(.L_x_17) ;  /* 0x000002f000027945 */ /* 0x000fe80003800200 */
[----:B------:R-:W-:-:S13]  /*0d70*/  ISETP.GT.AND P3, PT, R10, 0x4, PT ;  /* 0x000000040a00780c */ /* 0x000fda0003f64270 */
[----:B------:R-:W-:Y:S05]  /*0d80*/  @!P3 BRA `(.L_x_18) ;  /* 0x0000000000b0b947 */ /* 0x000fea0003800000 */
[----:B-1----:R-:W1:Y:S01]  /*0d90*/  LDC.64 R12, c[0x0][0x3c0] ;  /* 0x0000f000ff0c7b82 */ /* 0x002e620000000a00 */
[----:B------:R-:W-:Y:S01]  /*0da0*/  IADD3 R10, PT, PT, R24, 0x4, RZ ;  /* 0x00000004180a7810 */ /* 0x000fe20007ffe0ff */
[----:B------:R-:W-:-:S04]  /*0db0*/  IMAD R15, R8, R11, R24 ;  /* 0x0000000b080f7224 */ /* 0x000fc800078e0218 */
[----:B0--3--:R-:W-:Y:S01]  /*0dc0*/  IMAD R19, R8, R11, R10 ;  /* 0x0000000b08137224 */ /* 0x009fe200078e020a */
[C---:B------:R-:W-:Y:S01]  /*0dd0*/  IADD3 R23, PT, PT, R15.reuse, 0x1, RZ ;  /* 0x000000010f177810 */ /* 0x040fe20007ffe0ff */
[C---:B------:R-:W-:Y:S02]  /*0de0*/  VIADD R27, R15.reuse, 0x2 ;  /* 0x000000020f1b7836 */ /* 0x040fe40000000000 */
[----:B------:R-:W-:Y:S01]  /*0df0*/  VIADD R21, R15, 0x3 ;  /* 0x000000030f157836 */ /* 0x000fe20000000000 */
[C---:B------:R-:W-:Y:S01]  /*0e00*/  IADD3 R25, PT, PT, R19.reuse, 0x3, RZ ;  /* 0x0000000313197810 */ /* 0x040fe20007ffe0ff */
[----:B------:R-:W-:Y:S02]  /*0e10*/  VIADD R17, R19, 0x2 ;  /* 0x0000000213117836 */ /* 0x000fe40000000000 */
[----:B-1----:R-:W-:Y:S01]  /*0e20*/  IMAD.WIDE.U32 R28, R15, 0x4, R12 ;  /* 0x000000040f1c7825 */ /* 0x002fe200078e000c */
[----:B------:R-:W-:-:S03]  /*0e30*/  IADD3 R15, PT, PT, R19, 0x1, RZ ;  /* 0x00000001130f7810 */ /* 0x000fc60007ffe0ff */
[--C-:B------:R-:W-:Y:S02]  /*0e40*/  IMAD.WIDE.U32 R22, R23, 0x4, R12.reuse ;  /* 0x0000000417167825 */ /* 0x100fe400078e000c */
[----:B------:R-:W2:Y:S02]  /*0e50*/  LDG.E R28, desc[UR8][R28.64] ;  /* 0x000000081c1c7981 */ /* 0x000ea4000c1e1900 */
[--C-:B------:R-:W-:Y:S02]  /*0e60*/  IMAD.WIDE.U32 R26, R27, 0x4, R12.reuse ;  /* 0x000000041b1a7825 */ /* 0x100fe400078e000c */
[----:B------:R0:W3:Y:S02]  /*0e70*/  LDG.E R22, desc[UR8][R22.64] ;  /* 0x0000000816167981 */ /* 0x0000e4000c1e1900 */
[--C-:B------:R-:W-:Y:S02]  /*0e80*/  IMAD.WIDE.U32 R20, R21, 0x4, R12.reuse ;  /* 0x0000000415147825 */ /* 0x100fe400078e000c */
[----:B------:R-:W4:Y:S02]  /*0e90*/  LDG.E R26, desc[UR8][R26.64] ;  /* 0x000000081a1a7981 */ /* 0x000f24000c1e1900 */
[----:B------:R-:W-:-:S02]  /*0ea0*/  IMAD.WIDE.U32 R18, R19, 0x4, R12 ;  /* 0x0000000413127825 */ /* 0x000fc400078e000c */
[----:B------:R-:W5:Y:S02]  /*0eb0*/  LDG.E R20, desc[UR8][R20.64] ;  /* 0x0000000814147981 */ /* 0x000f64000c1e1900 */
[--C-:B------:R-:W-:Y:S02]  /*0ec0*/  IMAD.WIDE.U32 R14, R15, 0x4, R12.reuse ;  /* 0x000000040f0e7825 */ /* 0x100fe400078e000c */
[----:B------:R1:W5:Y:S02]  /*0ed0*/  LDG.E R18, desc[UR8][R18.64] ;  /* 0x0000000812127981 */ /* 0x000364000c1e1900 */
[--C-:B------:R-:W-:Y:S02]  /*0ee0*/  IMAD.WIDE.U32 R16, R17, 0x4, R12.reuse ;  /* 0x0000000411107825 */ /* 0x100fe400078e000c */
[----:B------:R-:W5:Y:S02]  /*0ef0*/  LDG.E R14, desc[UR8][R14.64] ;  /* 0x000000080e0e7981 */ /* 0x000f64000c1e1900 */
[----:B------:R-:W-:-:S02]  /*0f00*/  IMAD.WIDE.U32 R12, R25, 0x4, R12 ;  /* 0x00000004190c7825 */ /* 0x000fc400078e000c */
[----:B------:R-:W5:Y:S04]  /*0f10*/  LDG.E R16, desc[UR8][R16.64] ;  /* 0x0000000810107981 */ /* 0x000f68000c1e1900 */
[----:B------:R-:W5:Y:S01]  /*0f20*/  LDG.E R12, desc[UR8][R12.64] ;  /* 0x000000080c0c7981 */ /* 0x000f62000c1e1900 */
[----:B------:R-:W1:Y:S01]  /*0f30*/  S2UR UR6, SR_CgaCtaId ;  /* 0x00000000000679c3 */ /* 0x000e620000008800 */
[----:B------:R-:W-:Y:S02]  /*0f40*/  UMOV UR5, 0x400 ;  /* 0x0000040000057882 */ /* 0x000fe40000000000 */
[----:B------:R-:W-:Y:S01]  /*0f50*/  UIADD3 UR5, UPT, UPT, UR5, 0x17f4, URZ ;  /* 0x000017f405057890 */ /* 0x000fe2000fffe0ff */
[C---:B0-----:R-:W-:Y:S02]  /*0f60*/  IMAD R23, R11.reuse, UR4, R24 ;  /* 0x000000040b177c24 */ /* 0x041fe4000f8e0218 */
[----:B------:R-:W-:Y:S01]  /*0f70*/  IMAD R10, R11, UR4, R10 ;  /* 0x000000040b0a7c24 */ /* 0x000fe2000f8e020a */
[----:B-1----:R-:W-:-:S06]  /*0f80*/  ULEA UR5, UR6, UR5, 0x18 ;  /* 0x0000000506057291 */ /* 0x002fcc000f8ec0ff */
[----:B------:R-:W-:Y:S02]  /*0f90*/  LEA R23, R23, UR5, 0x2 ;  /* 0x0000000517177c11 */ /* 0x000fe4000f8e10ff */
[----:B------:R-:W-:Y:S01]  /*0fa0*/  LEA R19, R10, UR5, 0x2 ;  /* 0x000000050a137c11 */ /* 0x000fe2000f8e10ff */
[----:B------:R-:W-:Y:S01]  /*0fb0*/  VIADD R24, R24, 0x8 ;  /* 0x0000000818187836 */ /* 0x000fe20000000000 */
[----:B------:R-:W-:Y:S01]  /*0fc0*/  PLOP3.LUT P0, PT, PT, PT, PT, 0x8, 0x80 ;  /* 0x000000000080781c */ /* 0x000fe20003f0e170 */
[----:B--2---:R2:W-:Y:S04]  /*0fd0*/  STS [R23], R28 ;  /* 0x0000001c17007388 */ /* 0x0045e80000000800 */
[----:B---3--:R2:W-:Y:S04]  /*0fe0*/  STS [R23+0x4], R22 ;  /* 0x0000041617007388 */ /* 0x0085e80000000800 */
[----:B----4-:R2:W-:Y:S04]  /*0ff0*/  STS [R23+0x8], R26 ;  /* 0x0000081a17007388 */ /* 0x0105e80000000800 */
[----:B-----5:R2:W-:Y:S04]  /*1000*/  STS [R23+0xc], R20 ;  /* 0x00000c1417007388 */ /* 0x0205e80000000800 */
[----:B------:R2:W-:Y:S04]  /*1010*/  STS [R19], R18 ;  /* 0x0000001213007388 */ /* 0x0005e80000000800 */
[----:B------:R2:W-:Y:S04]  /*1020*/  STS [R19+0x4], R14 ;  /* 0x0000040e13007388 */ /* 0x0005e80000000800 */
[----:B------:R2:W-:Y:S04]  /*1030*/  STS [R19+0x8], R16 ;  /* 0x0000081013007388 */ /* 0x0005e80000000800 */
[----:B------:R2:W-:Y:S02]  /*1040*/  STS [R19+0xc], R12 ;  /* 0x00000c0c13007388 */ /* 0x0005e40000000800 */
.L_x_18:
[----:B------:R-:W-:Y:S05]  /*1050*/  BSYNC.RECONVERGENT B2 ;  /* 0x0000000000027941 */ /* 0x000fea0003800200 */
.L_x_17:
[----:B------:R-:W-:-:S13]  /*1060*/  ISETP.NE.OR P0, PT, R24, R11, P0 ;  /* 0x0000000b1800720c */ /* 0x000fda0000705670 */
[----:B------:R-:W-:Y:S05]  /*1070*/  @!P0 BREAK.RELIABLE B1 ;  /* 0x0000000000018942 */ /* 0x000fea0003800100 */
[----:B------:R-:W-:Y:S05]  /*1080*/  @!P0 BRA `(.L_x_9) ;  /* 0x00000000006c8947 */ /* 0x000fea0003800000 */
.L_x_13:
[----:B------:R-:W-:Y:S05]  /*1090*/  BSYNC.RELIABLE B1 ;  /* 0x0000000000017941 */ /* 0x000fea0003800100 */
.L_x_12:
[----:B------:R-:W4:Y:S01]  /*10a0*/  S2R R13, SR_CgaCtaId ;  /* 0x00000000000d7919 */ /* 0x000f220000008800 */
[----:B--23--:R-:W2:Y:S01]  /*10b0*/  LDC.64 R20, c[0x0][0x3c0] ;  /* 0x0000f000ff147b82 */ /* 0x00cea20000000a00 */
[----:B------:R-:W-:-:S04]  /*10c0*/  MOV R10, 0x400 ;  /* 0x00000400000a7802 */ /* 0x000fc80000000f00 */
[----:B------:R-:W-:-:S04]  /*10d0*/  IADD3 R10, PT, PT, R10, 0x17f4, RZ ;  /* 0x000017f40a0a7810 */ /* 0x000fc80007ffe0ff */
[----:B----4-:R-:W-:-:S07]  /*10e0*/  LEA R10, R13, R10, 0x18 ;  /* 0x0000000a0d0a7211 */ /* 0x010fce00078ec0ff */
.L_x_19:
[----:B01----:R-:W-:-:S04]  /*10f0*/  IMAD R19, R8, R11, R24 ;  /* 0x0000000b08137224 */ /* 0x003fc800078e0218 */
[C---:B------:R-:W-:Y:S01]  /*1100*/  VIADD R13, R19.reuse, 0x1 ;  /* 0x00000001130d7836 */ /* 0x040fe20000000000 */
[C---:B------:R-:W-:Y:S01]  /*1110*/  IADD3 R15, PT, PT, R19.reuse, 0x2, RZ ;  /* 0x00000002130f7810 */ /* 0x040fe20007ffe0ff */
[C---:B------:R-:W-:Y:S02]  /*1120*/  VIADD R17, R19.reuse, 0x3 ;  /* 0x0000000313117836 */ /* 0x040fe40000000000 */
[----:B--2---:R-:W-:-:S04]  /*1130*/  IMAD.WIDE.U32 R18, R19, 0x4, R20 ;  /* 0x0000000413127825 */ /* 0x004fc800078e0014 */
[--C-:B------:R-:W-:Y:S02]  /*1140*/  IMAD.WIDE.U32 R12, R13, 0x4, R20.reuse ;  /* 0x000000040d0c7825 */ /* 0x100fe400078e0014 */
[----:B------:R-:W2:Y:S02]  /*1150*/  LDG.E R18, desc[UR8][R18.64] ;  /* 0x0000000812127981 */ /* 0x000ea4000c1e1900 */
[--C-:B------:R-:W-:Y:S02]  /*1160*/  IMAD.WIDE.U32 R14, R15, 0x4, R20.reuse ;  /* 0x000000040f0e7825 */ /* 0x100fe400078e0014 */
[----:B------:R-:W3:Y:S02]  /*1170*/  LDG.E R12, desc[UR8][R12.64] ;  /* 0x000000080c0c7981 */ /* 0x000ee4000c1e1900 */
[----:B------:R-:W-:Y:S02]  /*1180*/  IMAD.WIDE.U32 R16, R17, 0x4, R20 ;  /* 0x0000000411107825 */ /* 0x000fe400078e0014 */
[----:B------:R-:W4:Y:S04]  /*1190*/  LDG.E R14, desc[UR8][R14.64] ;  /* 0x000000080e0e7981 */ /* 0x000f28000c1e1900 */
[----:B------:R-:W5:Y:S01]  /*11a0*/  LDG.E R16, desc[UR8][R16.64] ;  /* 0x0000000810107981 */ /* 0x000f62000c1e1900 */
[----:B------:R-:W-:-:S05]  /*11b0*/  IMAD R23, R11, UR4, R24 ;  /* 0x000000040b177c24 */ /* 0x000fca000f8e0218 */
[----:B------:R-:W-:Y:S01]  /*11c0*/  LEA R23, R23, R10, 0x2 ;  /* 0x0000000a17177211 */ /* 0x000fe200078e10ff */
[----:B------:R-:W-:-:S05]  /*11d0*/  VIADD R24, R24, 0x4 ;  /* 0x0000000418187836 */ /* 0x000fca0000000000 */
[----:B------:R-:W-:Y:S01]  /*11e0*/  ISETP.NE.AND P0, PT, R24, R11, PT ;  /* 0x0000000b1800720c */ /* 0x000fe20003f05270 */
[----:B--2---:R0:W-:Y:S04]  /*11f0*/  STS [R23], R18 ;  /* 0x0000001217007388 */ /* 0x0041e80000000800 */
[----:B---3--:R0:W-:Y:S04]  /*1200*/  STS [R23+0x4], R12 ;  /* 0x0000040c17007388 */ /* 0x0081e80000000800 */
[----:B----4-:R0:W-:Y:S04]  /*1210*/  STS [R23+0x8], R14 ;  /* 0x0000080e17007388 */ /* 0x0101e80000000800 */
[----:B-----5:R0:W-:Y:S01]  /*1220*/  STS [R23+0xc], R16 ;  /* 0x00000c1017007388 */ /* 0x0201e20000000800 */
[----:B------:R-:W-:Y:S05]  /*1230*/  @P0 BRA `(.L_x_19) ;  /* 0xfffffffc00ac0947 */ /* 0x000fea000383ffff */
.L_x_9:
[----:B------:R-:W-:Y:S05]  /*1240*/  BSYNC.RECONVERGENT B0 ;  /* 0x0000000000007941 */ /* 0x000fea0003800200 */
.L_x_8:
[----:B------:R-:W-:Y:S05]  /*1250*/  WARPSYNC.ALL ;  /* 0x0000000000007948 */ /* 0x000fea0003800000 */
[----:B------:R-:W-:Y:S01]  /*1260*/  UIADD3 UR4, UPT, UPT, UR4, 0x1, URZ ;  /* 0x0000000104047890 */ /* 0x000fe2000fffe0ff */
[----:B------:R-:W-:Y:S05]  /*1270*/  BAR.SYNC.DEFER_BLOCKING 0x0 ;  /* 0x0000000000007b1d */ /* 0x000fea0000010000 */
[----:B------:R-:W-:-:S13]  /*1280*/  ISETP.NE.AND P0, PT, R2, UR4, PT ;  /* 0x0000000402007c0c */ /* 0x000fda000bf05270 */
[----:B------:R-:W-:Y:S05]  /*1290*/  @P0 BRA `(.L_x_20) ;  /* 0xfffffff000a00947 */ /* 0x000fea000383ffff */
.L_x_7:
[----:B------:R-:W-:Y:S01]  /*12a0*/  IMAD.IADD R8, R2, 0x1, R9 ;  /* 0x0000000102087824 */ /* 0x000fe200078e0209 */
[----:B------:R-:W-:Y:S01]  /*12b0*/  IADD3 R10, PT, PT, R0, R9, RZ ;  /* 0x00000009000a7210 */ /* 0x000fe20007ffe0ff */
[----:B------:R-:W4:Y:S01]  /*12c0*/  LDCU UR6, c[0x0][0x3bc] ;  /* 0x00007780ff0677ac */ /* 0x000f220008000800 */
[----:B------:R-:W-:Y:S02]  /*12d0*/  BSSY.RECONVERGENT B0, `(.L_x_21) ;  /* 0x0000053000007945 */ /* 0x000fe40003800200 */
[----:B------:R-:W-:-:S13]  /*12e0*/  ISETP.GE.AND P0, PT, R10, R8, PT ;  /* 0x000000080a00720c */ /* 0x000fda0003f06270 */
[----:B------:R-:W-:Y:S05]  /*12f0*/  @P0 BRA `(.L_x_22) ;  /* 0x0000000400400947 */ /* 0x000fea0003800000 */
.L_x_30:
[----:B012---:R-:W0:Y:S01]  /*1300*/  LDC.64 R12, c[0x0][0x3c8] ;  /* 0x0000f200ff0c7b82 */ /* 0x007e220000000a00 */
[C---:B------:R-:W-:Y:S01]  /*1310*/  IADD3 R11, PT, PT, R10.reuse, -R9, RZ ;  /* 0x800000090a0b7210 */ /* 0x040fe20007ffe0ff */
[----:B---3-5:R-:W-:Y:S01]  /*1320*/  HFMA2 R20, -RZ, RZ, 0, 0 ;  /* 0x00000000ff147431 */ /* 0x028fe200000001ff */
[----:B------:R-:W-:Y:S01]  /*1330*/  BSSY.RECONVERGENT B1, `(.L_x_23) ;  /* 0x000004b000017945 */ /* 0x000fe20003800200 */
[----:B0-----:R-:W-:-:S04]  /*1340*/  IMAD.WIDE R12, R10, 0x4, R12 ;  /* 0x000000040a0c7825 */ /* 0x001fc800078e020c */
[----:B------:R-:W-:-:S05]  /*1350*/  VIADD R10, R10, UR7 ;  /* 0x000000070a0a7c36 */ /* 0x000fca0008000000 */
[----:B------:R-:W-:-:S13]  /*1360*/  ISETP.GE.AND P0, PT, R10, R8, PT ;  /* 0x000000080a00720c */ /* 0x000fda0003f06270 */
.L_x_29:
[----:B0-----:R-:W0:Y:S01]  /*1370*/  LDC.64 R18, c[0x0][0x3a8] ;  /* 0x0000ea00ff127b82 */ /* 0x001e220000000a00 */
[----:B-----5:R-:W-:-:S07]  /*1380*/  IMAD.IADD R21, R7, 0x1, R20 ;  /* 0x0000000107157824 */ /* 0x020fce00078e0214 */
[----:B-1----:R-:W1:Y:S08]  /*1390*/  LDC.64 R14, c[0x0][0x3b0] ;  /* 0x0000ec00ff0e7b82 */ /* 0x002e700000000a00 */
[----:B------:R-:W2:Y:S01]  /*13a0*/  LDC.64 R16, c[0x0][0x3a0] ;  /* 0x0000e800ff107b82 */ /* 0x000ea20000000a00 */
[----:B0-----:R-:W-:-:S06]  /*13b0*/  IMAD.WIDE.U32 R18, R21, 0x4, R18 ;  /* 0x0000000415127825 */ /* 0x001fcc00078e0012 */
[----:B------:R-:W3:Y:S01]  /*13c0*/  LDG.E R18, desc[UR8][R18.64] ;  /* 0x0000000812127981 */ /* 0x000ee2000c1e1900 */
[C---:B-1----:R-:W-:Y:S02]  /*13d0*/  IMAD.WIDE.U32 R22, R21.reuse, 0x4, R14 ;  /* 0x0000000415167825 */ /* 0x042fe400078e000e */
[----:B------:R-:W0:Y:S04]  /*13e0*/  LDC.64 R14, c[0x0][0x390] ;  /* 0x0000e400ff0e7b82 */ /* 0x000e280000000a00 */
[----:B------:R-:W4:Y:S01]  /*13f0*/  LDG.E R22, desc[UR8][R22.64] ;  /* 0x0000000816167981 */ /* 0x000f22000c1e1900 */
[----:B--2---:R-:W-:-:S05]  /*1400*/  IMAD.WIDE.U32 R16, R21, 0x4, R16 ;  /* 0x0000000415107825 */ /* 0x004fca00078e0010 */
[----:B------:R1:W5:Y:S01]  /*1410*/  LDG.E R21, desc[UR8][R16.64] ;  /* 0x0000000810157981 */ /* 0x000362000c1e1900 */
[----:B------:R-:W-:Y:S04]  /*1420*/  BSSY.RECONVERGENT B2, `(.L_x_24) ;  /* 0x000003a000027945 */ /* 0x000fe80003800200 */
[----:B------:R-:W-:Y:S01]  /*1430*/  BSSY.RELIABLE B3, `(.L_x_25) ;  /* 0x000002c000037945 */ /* 0x000fe20003800100 */
[----:B------:R-:W-:Y:S01]  /*1440*/  MOV R26, RZ ;  /* 0x000000ff001a7202 */ /* 0x000fe20000000f00 */
[----:B---3--:R-:W-:-:S04]  /*1450*/  IMAD R25, R18, 0x3, RZ ;  /* 0x0000000312197824 */ /* 0x008fc800078e02ff */
[----:B0-----:R-:W-:-:S04]  /*1460*/  IMAD.WIDE.U32 R14, R25, 0x4, R14 ;  /* 0x00000004190e7825 */ /* 0x001fc800078e000e */
[----:B-1--4-:R-:W-:-:S07]  /*1470*/  IMAD.SHL.U32 R25, R22, 0x2, RZ ;  /* 0x0000000216197824 */ /* 0x012fce00078e00ff */
.L_x_27:
[----:B------:R-:W-:-:S13]  /*1480*/  ISETP.NE.AND P3, PT, R20, RZ, PT ;  /* 0x000000ff1400720c */ /* 0x000fda0003f65270 */
[----:B------:R-:W0:Y:S01]  /*1490*/  @!P3 S2R R17, SR_CgaCtaId ;  /* 0x000000000011b919 */ /* 0x000e220000008800 */
[----:B------:R-:W-:Y:S01]  /*14a0*/  @!P3 MOV R16, 0x400 ;  /* 0x000004000010b802 */ /* 0x000fe20000000f00 */
[----:B------:R-:W-:-:S04]  /*14b0*/  @P3 IMAD R19, R26, 0x3, RZ ;  /* 0x000000031a133824 */ /* 0x000fc800078e02ff */
[----:B------:R-:W-:-:S06]  /*14c0*/  @P3 IMAD.WIDE.U32 R22, R19, 0x4, R14 ;  /* 0x0000000413163825 */ /* 0x000fcc00078e000e */
[----:B------:R1:W2:Y:S01]  /*14d0*/  @P3 LDG.E R22, desc[UR8][R22.64] ;  /* 0x0000000816163981 */ /* 0x0002a2000c1e1900 */
[----:B0-----:R-:W-:-:S05]  /*14e0*/  @!P3 LEA R17, R17, R16, 0x18 ;  /* 0x000000101111b211 */ /* 0x001fca00078ec0ff */
[----:B------:R-:W-:Y:S01]  /*14f0*/  @!P3 IMAD R27, R26, 0xc, R17 ;  /* 0x0000000c1a1bb824 */ /* 0x000fe200078e0211 */
[----:B------:R-:W-:-:S04]  /*1500*/  @P3 IADD3 R17, PT, PT, R19, 0x2, RZ ;  /* 0x0000000213113810 */ /* 0x000fc80007ffe0ff */
[----:B------:R-:W0:Y:S01]  /*1510*/  @!P3 LDS R29, [R27+0x8] ;  /* 0x000008001b1db984 */ /* 0x000e220000000800 */
[----:B------:R-:W-:-:S03]  /*1520*/  @P3 IMAD.WIDE.U32 R16, R17, 0x4, R14 ;  /* 0x0000000411103825 */ /* 0x000fc600078e000e */
[----:B------:R-:W3:Y:S04]  /*1530*/  @!P3 LDS R28, [R27] ;  /* 0x000000001b1cb984 */ /* 0x000ee80000000800 */
[----:B------:R-:W4:Y:S04]  /*1540*/  @P3 LDG.E R16, desc[UR8][R16.64] ;  /* 0x0000000810103981 */ /* 0x000f28000c1e1900 */
[----:B------:R0:W1:Y:S01]  /*1550*/  @!P3 LDS R24, [R27+0x4] ;  /* 0x000004001b18b984 */ /* 0x0000620000000800 */
[----:B------:R-:W-:-:S04]  /*1560*/  @P3 VIADD R19, R19, 0x1 ;  /* 0x0000000113133836 */ /* 0x000fc80000000000 */
[----:B------:R-:W-:Y:S01]  /*1570*/  @P3 IMAD.WIDE.U32 R18, R19, 0x4, R14 ;  /* 0x0000000413123825 */ /* 0x000fe200078e000e */
[----:B0-----:R-:W-:Y:S08]  /*1580*/  @!P3 F2I.U32.TRUNC.NTZ R29, R29 ;  /* 0x0000001d001db305 */ /* 0x001ff0000020f000 */
[----:B---3--:R-:W-:Y:S01]  /*1590*/  @!P3 F2I.U32.TRUNC.NTZ R28, R28 ;  /* 0x0000001c001cb305 */ /* 0x008fe2000020f000 */
[----:B-----5:R0:W5:Y:S01]  /*15a0*/  @P3 LDG.E R24, desc[UR8][R18.64] ;  /* 0x0000000812183981 */ /* 0x020162000c1e1900 */
[----:B-1----:R-:W-:-:S06]  /*15b0*/  MOV R23, R26 ;  /* 0x0000001a00177202 */ /* 0x002fcc0000000f00 */
[----:B--2---:R-:W-:Y:S08]  /*15c0*/  @P3 F2I.U32.TRUNC.NTZ R28, R22 ;  /* 0x00000016001c3305 */ /* 0x004ff0000020f000 */
[----:B----4-:R-:W1:Y:S02]  /*15d0*/  @P3 F2I.U32.TRUNC.NTZ R29, R16 ;  /* 0x00000010001d3305 */ /* 0x010e64000020f000 */
[----:B-1----:R-:W-:-:S13]  /*15e0*/  ISETP.NE.AND P3, PT, R29, 0x1, PT ;  /* 0x000000011d00780c */ /* 0x002fda0003f65270 */
[----:B------:R-:W-:Y:S05]  /*15f0*/  @!P3 BREAK.RELIABLE B3 ;  /* 0x000000000003b942 */ /* 0x000fea0003800100 */
[----:B0-----:R-:W-:Y:S05]  /*1600*/  @!P3 BRA `(.L_x_26) ;  /* 0x000000000064b947 */ /* 0x001fea0003800000 */
[----:B------:R-:W0:Y:S01]  /*1610*/  S2UR UR5, SR_CgaCtaId ;  /* 0x00000000000579c3 */ /* 0x000e220000008800 */
[----:B------:R-:W-:Y:S01]  /*1620*/  UMOV UR4, 0x400 ;  /* 0x0000040000047882 */ /* 0x000fe20000000000 */
[----:B------:R-:W-:Y:S01]  /*1630*/  IMAD R28, R11, UR6, R28 ;  /* 0x000000060b1c7c24 */ /* 0x000fe2000f8e021c */
[----:B------:R-:W-:Y:S01]  /*1640*/  UIADD3 UR4, UPT, UPT, UR4, 0x17f4, URZ ;  /* 0x000017f404047890 */ /* 0x000fe2000fffe0ff */
[----:B------:R-:W-:-:S13]  /*1650*/  ISETP.GE.U32.AND P4, PT, R26, R21, PT ;  /* 0x000000151a00720c */ /* 0x000fda0003f86070 */
[C---:B------:R-:W-:Y:S01]  /*1660*/  @!P4 IMAD.SHL.U32 R16, R26.reuse, 0x2, RZ ;  /* 0x000000021a10c824 */ /* 0x040fe200078e00ff */
[----:B------:R-:W-:Y:S01]  /*1670*/  @!P4 LEA R17, R26, 0x1, 0x1 ;  /* 0x000000011a11c811 */ /* 0x000fe200078e08ff */
[----:B0-----:R-:W-:-:S06]  /*1680*/  ULEA UR4, UR5, UR4, 0x18 ;  /* 0x0000000405047291 */ /* 0x001fcc000f8ec0ff */
[----:B------:R-:W-:-:S05]  /*1690*/  LEA R28, R28, UR4, 0x2 ;  /* 0x000000041c1c7c11 */ /* 0x000fca000f8e10ff */
[----:B------:R-:W0:Y:S02]  /*16a0*/  LDS R19, [R28] ;  /* 0x000000001c137984 */ /* 0x000e240000000800 */
[----:B0----5:R-:W-:-:S13]  /*16b0*/  FSETP.GTU.AND P5, PT, R19, R24, !P4 ;  /* 0x000000181300720b */ /* 0x021fda00067ac000 */
[----:B------:R-:W-:-:S05]  /*16c0*/  @P5 IADD3 R17, PT, PT, R16, 0x2, RZ ;  /* 0x0000000210115810 */ /* 0x000fca0007ffe0ff */
[----:B------:R-:W-:Y:S01]  /*16d0*/  @!P4 IMAD.MOV.U32 R26, RZ, RZ, R17 ;  /* 0x000000ffff1ac224 */ /* 0x000fe200078e0011 */
[----:B------:R-:W-:Y:S06]  /*16e0*/  @!P4 BRA `(.L_x_27) ;  /* 0xfffffffc0064c947 */ /* 0x000fec000383ffff */
[----:B------:R-:W-:Y:S05]  /*16f0*/  BSYNC.RELIABLE B3 ;  /* 0x0000000000037941 */ /* 0x000fea0003800100 */
.L_x_25:
[----:B------:R-:W0:Y:S01]  /*1700*/  LDCU.64 UR4, c[0x0][0x398] ;  /* 0x00007300ff0477ac */ /* 0x000e220008000a00 */
[----:B------:R-:W-:Y:S02]  /*1710*/  IADD3 R17, PT, PT, -R21, R23, RZ ;  /* 0x0000001715117210 */ /* 0x000fe40007ffe1ff */
[----:B------:R-:W-:-:S03]  /*1720*/  FSETP.GTU.AND P5, PT, R19, R24, PT ;  /* 0x000000181300720b */ /* 0x000fc60003fac000 */
[----:B------:R-:W-:Y:S01]  /*1730*/  IMAD.SHL.U32 R17, R17, 0x2, RZ ;  /* 0x0000000211117824 */ /* 0x000fe200078e00ff */
[----:B0-----:R-:W-:-:S04]  /*1740*/  LEA R14, P4, R25, UR4, 0x2 ;  /* 0x00000004190e7c11 */ /* 0x001fc8000f8810ff */
[----:B------:R-:W-:-:S03]  /*1750*/  LEA.HI.X R15, R25, UR5, RZ, 0x2, P4 ;  /* 0x00000005190f7c11 */ /* 0x000fc6000a0f14ff */
[----:B------:R-:W-:-:S05]  /*1760*/  IMAD.WIDE.U32 R14, R17, 0x4, R14 ;  /* 0x00000004110e7825 */ /* 0x000fca00078e000e */
[----:B------:R1:W5:Y:S04]  /*1770*/  @!P5 LDG.E R20, desc[UR8][R14.64] ;  /* 0x000000080e14d981 */ /* 0x000368000c1e1900 */
[----:B------:R1:W5:Y:S01]  /*1780*/  @P5 LDG.E R20, desc[UR8][R14.64+0x4] ;  /* 0x000004080e145981 */ /* 0x000362000c1e1900 */
[----:B------:R-:W-:Y:S05]  /*1790*/  BRA `(.L_x_28) ;  /* 0x0000000000087947 */ /* 0x000fea0003800000 */
.L_x_26:
[----:B-----5:R-:W0:Y:S02]  /*17a0*/  F2I.U32.TRUNC.NTZ R15, R24 ;  /* 0x00000018000f7305 */ /* 0x020e24000020f000 */
[----:B0-----:R0:W-:Y:S02]  /*17b0*/  REDG.E.ADD.STRONG.GPU desc[UR8][R12.64], R15 ;  /* 0x0000000f0c00798e */ /* 0x0011e4000c12e108 */
.L_x_28:
[----:B------:R-:W-:Y:S05]  /*17c0*/  BSYNC.RECONVERGENT B2 ;  /* 0x0000000000027941 */ /* 0x000fea0003800200 */
.L_x_24:
[----:B------:R-:W-:Y:S05]  /*17d0*/  @P3 BRA `(.L_x_29) ;  /* 0xfffffff800e43947 */ /* 0x000fea000383ffff */
[----:B------:R-:W-:Y:S05]  /*17e0*/  BSYNC.RECONVERGENT B1 ;  /* 0x0000000000017941 */ /* 0x000fea0003800200 */
.L_x_23:
[----:B------:R-:W-:Y:S05]  /*17f0*/  @!P0 BRA `(.L_x_30) ;  /* 0xfffffff800c08947 */ /* 0x000fea000383ffff */
.L_x_22:
[----:B----4-:R-:W-:Y:S05]  /*1800*/  BSYNC.RECONVERGENT B0 ;  /* 0x0000000000007941 */ /* 0x010fea0003800200 */
.L_x_21:
[----:B------:R-:W-:Y:S05]  /*1810*/  WARPSYNC.ALL ;  /* 0x0000000000007948 */ /* 0x000fea0003800000 */
[----:B------:R-:W4:Y:S01]  /*1820*/  LDCU UR4, c[0x0][0x3b8] ;  /* 0x00007700ff0477ac */ /* 0x000f220008000800 */
[----:B------:R-:W-:Y:S01]  /*1830*/  IADD3 R9, PT, PT, R6, R9, RZ ;  /* 0x0000000906097210 */ /* 0x000fe20007ffe0ff */
[----:B------:R-:W-:Y:S03]  /*1840*/  BAR.SYNC.DEFER_BLOCKING 0x0 ;  /* 0x0000000000007b1d */ /* 0x000fe60000010000 */
[----:B----4-:R-:W-:-:S13]  /*1850*/  ISETP.GE.U32.AND P0, PT, R9, UR4, PT ;  /* 0x0000000409007c0c */ /* 0x010fda000bf06070 */
[----:B------:R-:W-:Y:S05]  /*1860*/  @!P0 BRA `(.L_x_31) ;  /* 0xffffffec00208947 */ /* 0x000fea000383ffff */
.L_x_6:
[----:B------:R-:W-:Y:S06]  /*1870*/  BAR.SYNC.DEFER_BLOCKING 0x0 ;  /* 0x0000000000007b1d */ /* 0x000fec0000010000 */
[----:B------:R-:W-:Y:S05]  /*1880*/  @P1 BRA `(.L_x_32) ;  /* 0xffffffe8006c1947 */ /* 0x000fea000383ffff */
[----:B------:R-:W-:Y:S05]  /*1890*/  EXIT ;  /* 0x000000000000794d */ /* 0x000fea0003800000 */
        .weak           $__internal_0_$__cuda_sm20_div_rn_f64_full
        .type           $__internal_0_$__cuda_sm20_div_rn_f64_full,@function
        .size           $__internal_0_$__cuda_sm20_div_rn_f64_full,(.L_x_37 - $__internal_0_$__cuda_sm20_div_rn_f64_full)
$__internal_0_$__cuda_sm20_div_rn_f64_full:
[C---:B------:R-:W-:Y:S01]  /*18a0*/  FSETP.GEU.AND P0, PT, |R3|.reuse, 1.469367938527859385e-39, PT ;  /* 0x001000000300780b */ /* 0x040fe20003f0e200 */
[----:B------:R-:W-:Y:S01]  /*18b0*/  IMAD.MOV.U32 R10, RZ, RZ, 0x1ca00000 ;  /* 0x1ca00000ff0a7424 */ /* 0x000fe200078e00ff */
[C---:B------:R-:W-:Y:S01]  /*18c0*/  LOP3.LUT R4, R3.reuse, 0x800fffff, RZ, 0xc0, !PT ;  /* 0x800fffff03047812 */ /* 0x040fe200078ec0ff */
[----:B------:R-:W-:Y:S01]  /*18d0*/  IMAD.MOV.U32 R17, RZ, RZ, 0x40d00000 ;  /* 0x40d00000ff117424 */ /* 0x000fe200078e00ff */
[----:B------:R-:W-:Y:S02]  /*18e0*/  MOV R6, 0x1 ;  /* 0x0000000100067802 */ /* 0x000fe40000000f00 */
[----:B------:R-:W-:Y:S01]  /*18f0*/  LOP3.LUT R5, R4, 0x3ff00000, RZ, 0xfc, !PT ;  /* 0x3ff0000004057812 */ /* 0x000fe200078efcff */
[----:B------:R-:W-:Y:S01]  /*1900*/  IMAD.MOV.U32 R4, RZ, RZ, R2 ;  /* 0x000000ffff047224 */ /* 0x000fe200078e0002 */
[----:B------:R-:W-:-:S04]  /*1910*/  LOP3.LUT R11, R3, 0x7ff00000, RZ, 0xc0, !PT ;  /* 0x7ff00000030b7812 */ /* 0x000fc800078ec0ff */
[----:B------:R-:W-:Y:S01]  /*1920*/  ISETP.LE.U32.AND P1, PT, R11, 0x40d00000, PT ;  /* 0x40d000000b00780c */ /* 0x000fe20003f23070 */
[----:B------:R-:W-:Y:S01]  /*1930*/  @!P0 DMUL R4, R2, 8.98846567431157953865e+307 ;  /* 0x7fe0000002048828 */ /* 0x000fe20000000000 */
[----:B------:R-:W-:Y:S01]  /*1940*/  MOV R16, R11 ;  /* 0x0000000b00107202 */ /* 0x000fe20000000f00 */
[----:B------:R-:W-:Y:S01]  /*1950*/  VIADD R11, R17, 0xffffffff ;  /* 0xffffffff110b7836 */ /* 0x000fe20000000000 */
[----:B------:R-:W-:-:S03]  /*1960*/  SEL R12, R10, 0x63400000, !P1 ;  /* 0x634000000a0c7807 */ /* 0x000fc60004800000 */
[----:B------:R-:W0:Y:S04]  /*1970*/  MUFU.RCP64H R7, R5 ;  /* 0x0000000500077308 */ /* 0x000e280000001800 */
[----:B------:R-:W-:Y:S02]  /*1980*/  @!P0 LOP3.LUT R16, R5, 0x7ff00000, RZ, 0xc0, !PT ;  /* 0x7ff0000005108812 */ /* 0x000fe400078ec0ff */
[----:B------:R-:W-:Y:S02]  /*1990*/  ISETP.GT.U32.AND P0, PT, R11, 0x7feffffe, PT ;  /* 0x7feffffe0b00780c */ /* 0x000fe40003f04070 */
[----:B------:R-:W-:-:S04]  /*19a0*/  IADD3 R11, PT, PT, R16, -0x1, RZ ;  /* 0xffffffff100b7810 */ /* 0x000fc80007ffe0ff */
[----:B------:R-:W-:Y:S01]  /*19b0*/  ISETP.GT.U32.OR P0, PT, R11, 0x7feffffe, P0 ;  /* 0x7feffffe0b00780c */ /* 0x000fe20000704470 */
[----:B0-----:R-:W-:-:S08]  /*19c0*/  DFMA R8, R6, -R4, 1 ;  /* 0x3ff000000608742b */ /* 0x001fd00000000804 */
[----:B------:R-:W-:-:S08]  /*19d0*/  DFMA R8, R8, R8, R8 ;  /* 0x000000080808722b */ /* 0x000fd00000000008 */
[----:B------:R-:W-:-:S08]  /*19e0*/  DFMA R8, R6, R8, R6 ;  /* 0x000000080608722b */ /* 0x000fd00000000006 */
[----:B------:R-:W-:-:S08]  /*19f0*/  DFMA R6, R8, -R4, 1 ;  /* 0x3ff000000806742b */ /* 0x000fd00000000804 */
[----:B------:R-:W-:Y:S01]  /*1a00*/  DFMA R8, R8, R6, R8 ;  /* 0x000000060808722b */ /* 0x000fe20000000008 */
[----:B------:R-:W-:Y:S02]  /*1a10*/  LOP3.LUT R7, R12, 0x80000, RZ, 0xfc, !PT ;  /* 0x000800000c077812 */ /* 0x000fe400078efcff */
[----:B------:R-:W-:-:S06]  /*1a20*/  MOV R6, RZ ;  /* 0x000000ff00067202 */ /* 0x000fcc0000000f00 */
[----:B------:R-:W-:-:S08]  /*1a30*/  DMUL R12, R8, R6 ;  /* 0x00000006080c7228 */ /* 0x000fd00000000000 */
[----:B------:R-:W-:-:S08]  /*1a40*/  DFMA R14, R12, -R4, R6 ;  /* 0x800000040c0e722b */ /* 0x000fd00000000006 */
[----:B------:R-:W-:Y:S01]  /*1a50*/  DFMA R8, R8, R14, R12 ;  /* 0x0000000e0808722b */ /* 0x000fe2000000000c */
[----:B------:R-:W-:Y:S10]  /*1a60*/  @P0 BRA `(.L_x_33) ;  /* 0x0000000000740947 */ /* 0x000ff40003800000 */
[----:B------:R-:W-:Y:S01]  /*1a70*/  LOP3.LUT R13, R3, 0x7ff00000, RZ, 0xc0, !PT ;  /* 0x7ff00000030d7812 */ /* 0x000fe200078ec0ff */
[----:B------:R-:W-:-:S03]  /*1a80*/  IMAD.MOV.U32 R11, RZ, RZ, 0x40d00000 ;  /* 0x40d00000ff0b7424 */ /* 0x000fc600078e00ff */
[C---:B------:R-:W-:Y:S02]  /*1a90*/  IADD3 R12, PT, PT, -R13.reuse, RZ, RZ ;  /* 0x000000ff0d0c7210 */ /* 0x040fe40007ffe1ff */
[----:B------:R-:W-:Y:S02]  /*1aa0*/  ISETP.LE.U32.AND P0, PT, R13, 0x40d00000, PT ;  /* 0x40d000000d00780c */ /* 0x000fe40003f03070 */
[----:B------:R-:W-:Y:S01]  /*1ab0*/  VIADDMNMX R11, R12, R11, 0xb9600000, !PT ;  /* 0xb96000000c0b7446 */ /* 0x000fe2000780010b */
[----:B------:R-:W-:Y:S01]  /*1ac0*/  IMAD.MOV.U32 R12, RZ, RZ, RZ ;  /* 0x000000ffff0c7224 */ /* 0x000fe200078e00ff */
[----:B------:R-:W-:Y:S02]  /*1ad0*/  SEL R10, R10, 0x63400000, !P0 ;  /* 0x634000000a0a7807 */ /* 0x000fe40004000000 */
[----:B------:R-:W-:-:S05]  /*1ae0*/  VIMNMX R11, PT, PT, R11, 0x46a00000, PT ;  /* 0x46a000000b0b7848 */ /* 0x000fca0003fe0100 */
[----:B------:R-:W-:-:S05]  /*1af0*/  IMAD.IADD R14, R11, 0x1, -R10 ;  /* 0x000000010b0e7824 */ /* 0x000fca00078e0a0a */
[----:B------:R-:W-:-:S06]  /*1b00*/  IADD3 R13, PT, PT, R14, 0x7fe00000, RZ ;  /* 0x7fe000000e0d7810 */ /* 0x000fcc0007ffe0ff */
[----:B------:R-:W-:-:S10]  /*1b10*/  DMUL R10, R8, R12 ;  /* 0x0000000c080a7228 */ /* 0x000fd40000000000 */
[----:B------:R-:W-:-:S13]  /*1b20*/  FSETP.GTU.AND P0, PT, |R11|, 1.469367938527859385e-39, PT ;  /* 0x001000000b00780b */ /* 0x000fda0003f0c200 */
[----:B------:R-:W-:Y:S05]  /*1b30*/  @P0 BRA `(.L_x_34) ;  /* 0x0000000000840947 */ /* 0x000fea0003800000 */
[----:B------:R-:W-:Y:S01]  /*1b40*/  DFMA R4, R8, -R4, R6 ;  /* 0x800000040804722b */ /* 0x000fe20000000006 */
[----:B------:R-:W-:-:S09]  /*1b50*/  MOV R12, RZ ;  /* 0x000000ff000c7202 */ /* 0x000fd20000000f00 */
[C---:B------:R-:W-:Y:S02]  /*1b60*/  FSETP.NEU.AND P0, PT, R5.reuse, RZ, PT ;  /* 0x000000ff0500720b */ /* 0x040fe40003f0d000 */
[----:B------:R-:W-:-:S04]  /*1b70*/  LOP3.LUT R7, R5, 0x80000000, R3, 0x48, !PT ;  /* 0x8000000005077812 */ /* 0x000fc800078e4803 */
[----:B------:R-:W-:-:S07]  /*1b80*/  LOP3.LUT R13, R7, R13, RZ, 0xfc, !PT ;  /* 0x0000000d070d7212 */ /* 0x000fce00078efcff */
[----:B------:R-:W-:Y:S05]  /*1b90*/  @!P0 BRA `(.L_x_34) ;  /* 0x00000000006c8947 */ /* 0x000fea0003800000 */
[----:B------:R-:W-:Y:S01]  /*1ba0*/  IMAD.MOV R3, RZ, RZ, -R14 ;  /* 0x000000ffff037224 */ /* 0x000fe200078e0a0e */
[----:B------:R-:W-:-:S06]  /*1bb0*/  MOV R2, RZ ;  /* 0x000000ff00027202 */ /* 0x000fcc0000000f00 */
[----:B------:R-:W-:Y:S02]  /*1bc0*/  DFMA R2, R10, -R2, R8 ;  /* 0x800000020a02722b */ /* 0x000fe40000000008 */
[----:B------:R-:W-:-:S04]  /*1bd0*/  DMUL.RP R8, R8, R12 ;  /* 0x0000000c08087228 */ /* 0x000fc80000008000 */
[----:B------:R-:W-:-:S04]  /*1be0*/  IADD3 R2, PT, PT, -R14, -0x43300000, RZ ;  /* 0xbcd000000e027810 */ /* 0x000fc80007ffe1ff */
[----:B------:R-:W-:Y:S02]  /*1bf0*/  FSETP.NEU.AND P0, PT, |R3|, R2, PT ;  /* 0x000000020300720b */ /* 0x000fe40003f0d200 */
[----:B------:R-:W-:Y:S02]  /*1c00*/  LOP3.LUT R7, R9, R7, RZ, 0x3c, !PT ;  /* 0x0000000709077212 */ /* 0x000fe400078e3cff */
[----:B------:R-:W-:Y:S02]  /*1c10*/  FSEL R10, R8, R10, !P0 ;  /* 0x0000000a080a7208 */ /* 0x000fe40004000000 */
[----:B------:R-:W-:Y:S01]  /*1c20*/  FSEL R11, R7, R11, !P0 ;  /* 0x0000000b070b7208 */ /* 0x000fe20004000000 */
[----:B------:R-:W-:Y:S06]  /*1c30*/  BRA `(.L_x_34) ;  /* 0x0000000000447947 */ /* 0x000fec0003800000 */
.L_x_33:
[----:B------:R-:W-:-:S14]  /*1c40*/  DSETP.NAN.AND P0, PT, R2, R2, PT ;  /* 0x000000020200722a */ /* 0x000fdc0003f08000 */
[----:B------:R-:W-:Y:S05]  /*1c50*/  @P0 BRA `(.L_x_35) ;  /* 0x0000000000340947 */ /* 0x000fea0003800000 */
[----:B------:R-:W-:Y:S01]  /*1c60*/  ISETP.NE.AND P0, PT, R17, R16, PT ;  /* 0x000000101100720c */ /* 0x000fe20003f05270 */
[----:B------:R-:W-:Y:S01]  /*1c70*/  IMAD.MOV.U32 R10, RZ, RZ, 0x0 ;  /* 0x00000000ff0a7424 */ /* 0x000fe200078e00ff */
[----:B------:R-:W-:-:S11]  /*1c80*/  MOV R11, 0xfff80000 ;  /* 0xfff80000000b7802 */ /* 0x000fd60000000f00 */
[----:B------:R-:W-:Y:S05]  /*1c90*/  @!P0 BRA `(.L_x_34) ;  /* 0x00000000002c8947 */ /* 0x000fea0003800000 */
[----:B------:R-:W-:Y:S02]  /*1ca0*/  ISETP.NE.AND P0, PT, R17, 0x7ff00000, PT ;  /* 0x7ff000001100780c */ /* 0x000fe40003f05270 */
[----:B------:R-:W-:Y:S02]  /*1cb0*/  LOP3.LUT R2, R3, 0x40d80000, RZ, 0x3c, !PT ;  /* 0x40d8000003027812 */ /* 0x000fe400078e3cff */
[----:B------:R-:W-:Y:S02]  /*1cc0*/  ISETP.EQ.OR P0, PT, R16, RZ, !P0 ;  /* 0x000000ff1000720c */ /* 0x000fe40004702670 */
[----:B------:R-:W-:-:S11]  /*1cd0*/  LOP3.LUT R11, R2, 0x80000000, RZ, 0xc0, !PT ;  /* 0x80000000020b7812 */ /* 0x000fd600078ec0ff */
[----:B------:R-:W-:Y:S01]  /*1ce0*/  @P0 LOP3.LUT R2, R11, 0x7ff00000, RZ, 0xfc, !PT ;  /* 0x7ff000000b020812 */ /* 0x000fe200078efcff */
[----:B------:R-:W-:Y:S01]  /*1cf0*/  @!P0 IMAD.MOV.U32 R10, RZ, RZ, RZ ;  /* 0x000000ffff0a8224 */ /* 0x000fe200078e00ff */
[----:B------:R-:W-:-:S03]  /*1d00*/  @P0 MOV R10, RZ ;  /* 0x000000ff000a0202 */ /* 0x000fc60000000f00 */
[----:B------:R-:W-:Y:S01]  /*1d10*/  @P0 IMAD.MOV.U32 R11, RZ, RZ, R2 ;  /* 0x000000ffff0b0224 */ /* 0x000fe200078e0002 */
[----:B------:R-:W-:Y:S06]  /*1d20*/  BRA `(.L_x_34) ;  /* 0x0000000000087947 */ /* 0x000fec0003800000 */
.L_x_35:
[----:B------:R-:W-:Y:S02]  /*1d30*/  LOP3.LUT R11, R3, 0x80000, RZ, 0xfc, !PT ;  /* 0x00080000030b7812 */ /* 0x000fe400078efcff */
[----:B------:R-:W-:-:S07]  /*1d40*/  MOV R10, R2 ;  /* 0x00000002000a7202 */ /* 0x000fce0000000f00 */
.L_x_34:
[----:B------:R-:W-:Y:S01]  /*1d50*/  IMAD.MOV.U32 R2, RZ, RZ, R0 ;  /* 0x000000ffff027224 */ /* 0x000fe200078e0000 */
[----:B------:R-:W-:Y:S01]  /*1d60*/  MOV R3, 0x0 ;  /* 0x0000000000037802 */ /* 0x000fe20000000f00 */
[----:B------:R-:W-:Y:S01]  /*1d70*/  IMAD.MOV.U32 R8, RZ, RZ, R10 ;  /* 0x000000ffff087224 */ /* 0x000fe200078e000a */
[----:B------:R-:W-:Y:S02]  /*1d80*/  MOV R9, R11 ;  /* 0x0000000b00097202 */ /* 0x000fe40000000f00 */
[----:B------:R-:W-:Y:S05]  /*1d90*/  RET.REL.NODEC R2 `(_Z11hier_kerneljPjPfS_S_S_S_jjS0_S_) ;  /* 0xffffffe002987950 */ /* 0x000fea0003c3ffff */
.L_x_36:
        /* <DEDUP_REMOVED lines=14> */
.L_x_37:


//--------------------- .nv.shared.reserved.0     --------------------------
	.section	.nv.shared.reserved.0,"aw",@nobits
	.weak		__nv_reservedSMEM_offset_0_alias
	.size		__nv_reservedSMEM_offset_0_alias, 0, 64
	.other		__nv_reservedSMEM_offset_0_alias,@"STO_CUDA_RESERVED_SHARED STV_DEFAULT"
__nv_reservedSMEM_offset_0_alias:
	.zero		0
	.zero		64


//--------------------- .nv.shared._Z11hier_kerneljPjPfS_S_S_S_jjS0_S_ --------------------------
	.section	.nv.shared._Z11hier_kerneljPjPfS_S_S_S_jjS0_S_,"aw",@nobits
	.sectionflags	@""
	.align	4
.nv.shared._Z11hier_kerneljPjPfS_S_S_S_jjS0_S_:
	.zero		31732


//--------------------- .nv.constant0._Z16generate_resultsjjPj --------------------------
	.section	.nv.constant0._Z16generate_resultsjjPj,"a",@progbits
	.sectionflags	@""
	.align	4
.nv.constant0._Z16generate_resultsjjPj:
	.zero		912


//--------------------- .nv.constant0._Z11hier_kerneljPjPfS_S_S_S_jjS0_S_ --------------------------
	.section	.nv.constant0._Z11hier_kerneljPjPfS_S_S_S_jjS0_S_,"a",@progbits
	.sectionflags	@""
	.align	4
.nv.constant0._Z11hier_kerneljPjPfS_S_S_S_jjS0_S_:
	.zero		976


//--------------------- SYMBOLS --------------------------

	.type		.nv.reservedSmem.offset0,@object
	.size		.nv.reservedSmem.offset0,0x4
	.type		.nv.reservedSmem.cap,@object
	.size		.nv.reservedSmem.cap,0x4
